	.headerflags	@"EF_CUDA_TEXMODE_UNIFIED EF_CUDA_64BIT_ADDRESS EF_CUDA_SM89 EF_CUDA_VIRTUAL_SM(EF_CUDA_SM89)"
	.elftype	@"ET_EXEC"


//--------------------- .nv.info                  --------------------------
	.section	.nv.info,"",@"SHT_CUDA_INFO"
	.align	4


	//----- nvinfo : EIATTR_REGCOUNT
	.align		4
        /*0000*/ 	.byte	0x04, 0x2f
        /*0002*/ 	.short	(.L_3 - .L_2)
	.align		4
.L_2:
        /*0004*/ 	.word	index@(triton_poi_fused_add_cat_cos_mul_neg_sin_slice_unsqueeze_view_50)
        /*0008*/ 	.word	0x00000040


	//----- nvinfo : EIATTR_FRAME_SIZE
	.align		4
.L_3:
        /*000c*/ 	.byte	0x04, 0x11
        /*000e*/ 	.short	(.L_5 - .L_4)
	.align		4
.L_4:
        /*0010*/ 	.word	index@(triton_poi_fused_add_cat_cos_mul_neg_sin_slice_unsqueeze_view_50)
        /*0014*/ 	.word	0x00000020


	//----- nvinfo : EIATTR_MIN_STACK_SIZE
	.align		4
.L_5:
        /*0018*/ 	.byte	0x04, 0x12
        /*001a*/ 	.short	(.L_7 - .L_6)
	.align		4
.L_6:
        /*001c*/ 	.word	index@(triton_poi_fused_add_cat_cos_mul_neg_sin_slice_unsqueeze_view_50)
        /*0020*/ 	.word	0x00000020
.L_7:


//--------------------- .nv.info.triton_poi_fused_add_cat_cos_mul_neg_sin_slice_unsqueeze_view_50 --------------------------
	.section	.nv.info.triton_poi_fused_add_cat_cos_mul_neg_sin_slice_unsqueeze_view_50,"",@"SHT_CUDA_INFO"
	.sectionflags	@""
	.align	4


	//----- nvinfo : EIATTR_CUDA_API_VERSION
	.align		4
        /*0000*/ 	.byte	0x04, 0x37
        /*0002*/ 	.short	(.L_9 - .L_8)
.L_8:
        /*0004*/ 	.word	0x00000080


	//----- nvinfo : EIATTR_PARAM_CBANK
	.align		4
.L_9:
        /*0008*/ 	.byte	0x04, 0x0a
        /*000a*/ 	.short	(.L_11 - .L_10)
	.align		4
.L_10:
        /*000c*/ 	.word	index@(.nv.constant0.triton_poi_fused_add_cat_cos_mul_neg_sin_slice_unsqueeze_view_50)
        /*0010*/ 	.short	0x0160
        /*0012*/ 	.short	0x0028


	//----- nvinfo : EIATTR_CBANK_PARAM_SIZE
	.align		4
.L_11:
        /*0014*/ 	.byte	0x03, 0x19
        /*0016*/ 	.short	0x0028


	//----- nvinfo : EIATTR_KPARAM_INFO
	.align		4
        /*0018*/ 	.byte	0x04, 0x17
        /*001a*/ 	.short	(.L_13 - .L_12)
.L_12:
        /*001c*/ 	.word	0x00000000
        /*0020*/ 	.short	0x0004
        /*0022*/ 	.short	0x0020
        /*0024*/ 	.byte	0x00, 0xf4, 0x21, 0x00


	//----- nvinfo : EIATTR_KPARAM_INFO
	.align		4
.L_13:
        /*0028*/ 	.byte	0x04, 0x17
        /*002a*/ 	.short	(.L_15 - .L_14)
.L_14:
        /*002c*/ 	.word	0x00000000
        /*0030*/ 	.short	0x0003
        /*0032*/ 	.short	0x0018
        /*0034*/ 	.byte	0x00, 0xf0, 0x11, 0x00


	//----- nvinfo : EIATTR_KPARAM_INFO
	.align		4
.L_15:
        /*0038*/ 	.byte	0x04, 0x17
        /*003a*/ 	.short	(.L_17 - .L_16)
.L_16:
        /*003c*/ 	.word	0x00000000
        /*0040*/ 	.short	0x0002
        /*0042*/ 	.short	0x0010
        /*0044*/ 	.byte	0x00, 0xf4, 0x21, 0x00


	//----- nvinfo : EIATTR_KPARAM_INFO
	.align		4
.L_17:
        /*0048*/ 	.byte	0x04, 0x17
        /*004a*/ 	.short	(.L_19 - .L_18)
.L_18:
        /*004c*/ 	.word	0x00000000
        /*0050*/ 	.short	0x0001
        /*0052*/ 	.short	0x0008
        /*0054*/ 	.byte	0x00, 0xf4, 0x21, 0x00


	//----- nvinfo : EIATTR_KPARAM_INFO
	.align		4
.L_19:
        /*0058*/ 	.byte	0x04, 0x17
        /*005a*/ 	.short	(.L_21 - .L_20)
.L_20:
        /*005c*/ 	.word	0x00000000
        /*0060*/ 	.short	0x0000
        /*0062*/ 	.short	0x0000
        /*0064*/ 	.byte	0x00, 0xf4, 0x21, 0x00


	//----- nvinfo : EIATTR_MAXREG_COUNT
	.align		4
.L_21:
        /*0068*/ 	.byte	0x03, 0x1b
        /*006a*/ 	.short	0x00ff


	//----- nvinfo : EIATTR_EXIT_INSTR_OFFSETS
	.align		4
        /*006c*/ 	.byte	0x04, 0x1c
        /*006e*/ 	.short	(.L_23 - .L_22)


	//   ....[0]....
.L_22:
        /*0070*/ 	.word	0x000085d0


	//----- nvinfo : EIATTR_REQNTID
	.align		4
.L_23:
        /*0074*/ 	.byte	0x04, 0x10
        /*0076*/ 	.short	(.L_25 - .L_24)
.L_24:
        /*0078*/ 	.word	0x00000080
        /*007c*/ 	.word	0x00000001
        /*0080*/ 	.word	0x00000001


	//----- nvinfo : EIATTR_CRS_STACK_SIZE
	.align		4
.L_25:
        /*0084*/ 	.byte	0x04, 0x1e
        /*0086*/ 	.short	(.L_27 - .L_26)
.L_26:
        /*0088*/ 	.word	0x00000000
.L_27:


//--------------------- .nv.callgraph             --------------------------
	.section	.nv.callgraph,"",@"SHT_CUDA_CALLGRAPH"
	.align	4
	.sectionentsize	8
	.align		4
        /*0000*/ 	.word	0x00000000
	.align		4
        /*0004*/ 	.word	0xffffffff
	.align		4
        /*0008*/ 	.word	0x00000000
	.align		4
        /*000c*/ 	.word	0xfffffffe
	.align		4
        /*0010*/ 	.word	0x00000000
	.align		4
        /*0014*/ 	.word	0xfffffffd
	.align		4
        /*0018*/ 	.word	0x00000000
	.align		4
        /*001c*/ 	.word	0xfffffffc


//--------------------- .nv.rel.action            --------------------------
	.section	.nv.rel.action,"",@"SHT_CUDA_RELOCINFO"
	.align	8
	.sectionentsize	8
        /*0000*/ 	.byte	0x73, 0x00, 0x00, 0x00, 0x00, 0x00, 0x00, 0x00, 0x00, 0x00, 0x00, 0x11, 0x25, 0x00, 0x05, 0x36


//--------------------- .nv.constant4             --------------------------
	.section	.nv.constant4,"a",@progbits
	.align	8
	.align		8
.nv.constant4:
        /*0000*/ 	.dword	_$_str
	.align		8
        /*0008*/ 	.dword	__cudart_i2opi_f


//--------------------- .nv.constant2.triton_poi_fused_add_cat_cos_mul_neg_sin_slice_unsqueeze_view_50 --------------------------
	.section	.nv.constant2.triton_poi_fused_add_cat_cos_mul_neg_sin_slice_unsqueeze_view_50,"a",@progbits
	.sectionflags	@""
	.align	4
.nv.constant2.triton_poi_fused_add_cat_cos_mul_neg_sin_slice_unsqueeze_view_50:
        /*0000*/ 	.byte	0x19, 0x2d, 0x44, 0x54, 0xfb, 0x21, 0xf9, 0x3b


//--------------------- .nv.constant0.triton_poi_fused_add_cat_cos_mul_neg_sin_slice_unsqueeze_view_50 --------------------------
	.section	.nv.constant0.triton_poi_fused_add_cat_cos_mul_neg_sin_slice_unsqueeze_view_50,"a",@progbits
	.sectionflags	@""
	.align	4
.nv.constant0.triton_poi_fused_add_cat_cos_mul_neg_sin_slice_unsqueeze_view_50:
	.zero		392


//--------------------- .text.triton_poi_fused_add_cat_cos_mul_neg_sin_slice_unsqueeze_view_50 --------------------------
	.section	.text.triton_poi_fused_add_cat_cos_mul_neg_sin_slice_unsqueeze_view_50,"ax",@progbits
	.sectioninfo	@"SHI_REGISTERS=64"
	.align	128
        .global         triton_poi_fused_add_cat_cos_mul_neg_sin_slice_unsqueeze_view_50
        .type           triton_poi_fused_add_cat_cos_mul_neg_sin_slice_unsqueeze_view_50,@function
        .size           triton_poi_fused_add_cat_cos_mul_neg_sin_slice_unsqueeze_view_50,(.L_x_73 - triton_poi_fused_add_cat_cos_mul_neg_sin_slice_unsqueeze_view_50)
        .other          triton_poi_fused_add_cat_cos_mul_neg_sin_slice_unsqueeze_view_50,@"STO_CUDA_ENTRY STV_DEFAULT"
triton_poi_fused_add_cat_cos_mul_neg_sin_slice_unsqueeze_view_50:
.text.triton_poi_fused_add_cat_cos_mul_neg_sin_slice_unsqueeze_view_50:
[----:B------:R-:W-:Y:S02]  /*0000*/  IMAD.MOV.U32 R1, RZ, RZ, c[0x0][0x28] ;  /* 0x00000a00ff017624 */ /* 0x000fe400078e00ff */
[----:B------:R-:W0:Y:S01]  /*0010*/  S2R R0, SR_TID.X ;  /* 0x0000000000007919 */ /* 0x000e220000002100 */
[----:B------:R-:W-:Y:S01]  /*0020*/  IMAD.MOV.U32 R55, RZ, RZ, 0x4 ;  /* 0x00000004ff377424 */ /* 0x000fe200078e00ff */
[----:B------:R-:W-:Y:S01]  /*0030*/  ULDC.64 UR4, c[0x0][0x118] ;  /* 0x0000460000047ab9 */ /* 0x000fe20000000a00 */
[----:B------:R-:W-:Y:S01]  /*0040*/  IADD3 R1, R1, -0x20, RZ ;  /* 0xffffffe001017810 */ /* 0x000fe20007ffe0ff */
[----:B------:R-:W1:Y:S01]  /*0050*/  S2R R5, SR_CTAID.X ;  /* 0x0000000000057919 */ /* 0x000e620000002500 */
[----:B0-----:R-:W-:Y:S01]  /*0060*/  IMAD.SHL.U32 R0, R0, 0x4, RZ ;  /* 0x0000000400007824 */ /* 0x001fe200078e00ff */
[----:B-1----:R-:W-:-:S04]  /*0070*/  SHF.R.S32.HI R3, RZ, 0x15, R5 ;  /* 0x00000015ff037819 */ /* 0x002fc80000011405 */
[----:B------:R-:W-:Y:S02]  /*0080*/  LOP3.LUT R0, R0, 0x1fc, RZ, 0xc0, !PT ;  /* 0x000001fc00007812 */ /* 0x000fe400078ec0ff */
[----:B------:R-:W-:-:S03]  /*0090*/  SGXT R3, R3, 0x1 ;  /* 0x000000010303781a */ /* 0x000fc60000000200 */
[----:B------:R-:W-:-:S05]  /*00a0*/  IMAD R38, R5, 0x400, R0 ;  /* 0x0000040005267824 */ /* 0x000fca00078e0200 */
[C---:B------:R-:W-:Y:S02]  /*00b0*/  LEA.HI R0, R3.reuse, R38, RZ, 0x6 ;  /* 0x0000002603007211 */ /* 0x040fe400078f30ff */
[----:B------:R-:W-:Y:S02]  /*00c0*/  IADD3 R40, R38, 0x1, RZ ;  /* 0x0000000126287810 */ /* 0x000fe40007ffe0ff */
[----:B------:R-:W-:Y:S02]  /*00d0*/  LOP3.LUT R31, R0, 0xffffffc0, RZ, 0xc0, !PT ;  /* 0xffffffc0001f7812 */ /* 0x000fe400078ec0ff */
[C---:B------:R-:W-:Y:S02]  /*00e0*/  IADD3 R43, R38.reuse, 0x2, RZ ;  /* 0x00000002262b7810 */ /* 0x040fe40007ffe0ff */
[C---:B------:R-:W-:Y:S01]  /*00f0*/  IADD3 R44, R38.reuse, 0x3, RZ ;  /* 0x00000003262c7810 */ /* 0x040fe20007ffe0ff */
[----:B------:R-:W-:Y:S01]  /*0100*/  IMAD.IADD R31, R38, 0x1, -R31 ;  /* 0x00000001261f7824 */ /* 0x000fe200078e0a1f */
[----:B------:R-:W-:-:S02]  /*0110*/  LEA.HI R2, R3, R40, RZ, 0x6 ;  /* 0x0000002803027211 */ /* 0x000fc400078f30ff */
[----:B------:R-:W-:Y:S02]  /*0120*/  LEA.HI R4, R3, R43, RZ, 0x6 ;  /* 0x0000002b03047211 */ /* 0x000fe400078f30ff */
[----:B------:R-:W-:Y:S02]  /*0130*/  PRMT R6, R31, 0x8880, RZ ;  /* 0x000088801f067816 */ /* 0x000fe400000000ff */
[----:B------:R-:W-:Y:S02]  /*0140*/  LEA.HI R3, R3, R44, RZ, 0x6 ;  /* 0x0000002c03037211 */ /* 0x000fe400078f30ff */
[----:B------:R-:W-:Y:S02]  /*0150*/  PRMT R6, R6, 0x7710, RZ ;  /* 0x0000771006067816 */ /* 0x000fe400000000ff */
[----:B------:R-:W-:Y:S02]  /*0160*/  SHF.R.S32.HI R34, RZ, 0x6, R0 ;  /* 0x00000006ff227819 */ /* 0x000fe40000011400 */
[----:B------:R-:W-:-:S02]  /*0170*/  SHF.R.U32.HI R6, RZ, 0xa, R6 ;  /* 0x0000000aff067819 */ /* 0x000fc40000011606 */
[----:B------:R-:W-:Y:S02]  /*0180*/  LOP3.LUT R5, R2, 0xffffffc0, RZ, 0xc0, !PT ;  /* 0xffffffc002057812 */ /* 0x000fe400078ec0ff */
[----:B------:R-:W-:Y:S02]  /*0190*/  LOP3.LUT R6, R6, 0x1f, RZ, 0xc0, !PT ;  /* 0x0000001f06067812 */ /* 0x000fe400078ec0ff */
[----:B------:R-:W-:Y:S01]  /*01a0*/  LOP3.LUT R3, R3, 0xffffffc0, RZ, 0xc0, !PT ;  /* 0xffffffc003037812 */ /* 0x000fe200078ec0ff */
[----:B------:R-:W-:Y:S01]  /*01b0*/  IMAD.IADD R40, R40, 0x1, -R5 ;  /* 0x0000000128287824 */ /* 0x000fe200078e0a05 */
[----:B------:R-:W-:Y:S01]  /*01c0*/  LOP3.LUT R4, R4, 0xffffffc0, RZ, 0xc0, !PT ;  /* 0xffffffc004047812 */ /* 0x000fe200078ec0ff */
[----:B------:R-:W-:Y:S01]  /*01d0*/  IMAD.IADD R6, R31, 0x1, R6 ;  /* 0x000000011f067824 */ /* 0x000fe200078e0206 */
[----:B------:R-:W-:Y:S01]  /*01e0*/  LEA.HI R2, R34, R34, RZ, 0x6 ;  /* 0x0000002222027211 */ /* 0x000fe200078f30ff */
[----:B------:R-:W-:Y:S01]  /*01f0*/  IMAD.IADD R44, R44, 0x1, -R3 ;  /* 0x000000012c2c7824 */ /* 0x000fe200078e0a03 */
[----:B------:R-:W-:Y:S01]  /*0200*/  IADD3 R58, R0, 0x200, RZ ;  /* 0x00000200003a7810 */ /* 0x000fe20007ffe0ff */
[----:B------:R-:W-:Y:S01]  /*0210*/  IMAD.IADD R43, R43, 0x1, -R4 ;  /* 0x000000012b2b7824 */ /* 0x000fe200078e0a04 */
[----:B------:R-:W-:-:S02]  /*0220*/  LOP3.LUT R6, R6, 0xe0, RZ, 0xc0, !PT ;  /* 0x000000e006067812 */ /* 0x000fc400078ec0ff */
[----:B------:R-:W-:Y:S01]  /*0230*/  LOP3.LUT R5, R2, 0x7ffffc0, RZ, 0xc0, !PT ;  /* 0x07ffffc002057812 */ /* 0x000fe200078ec0ff */
[----:B------:R-:W-:Y:S01]  /*0240*/  IMAD.WIDE R2, R38, R55, c[0x0][0x160] ;  /* 0x0000580026027625 */ /* 0x000fe200078e0237 */
[----:B------:R-:W-:-:S03]  /*0250*/  PRMT R4, R40, 0x8880, RZ ;  /* 0x0000888028047816 */ /* 0x000fc600000000ff */
[----:B------:R-:W-:Y:S01]  /*0260*/  IMAD.MOV R6, RZ, RZ, -R6 ;  /* 0x000000ffff067224 */ /* 0x000fe200078e0a06 */
[----:B------:R-:W-:Y:S01]  /*0270*/  PRMT R4, R4, 0x7710, RZ ;  /* 0x0000771004047816 */ /* 0x000fe200000000ff */
[----:B------:R-:W-:Y:S01]  /*0280*/  IMAD.IADD R30, R34, 0x1, -R5 ;  /* 0x00000001221e7824 */ /* 0x000fe200078e0a05 */
[----:B------:R-:W-:Y:S01]  /*0290*/  PRMT R5, R43, 0x8880, RZ ;  /* 0x000088802b057816 */ /* 0x000fe200000000ff */
[----:B------:R0:W5:Y:S01]  /*02a0*/  LDG.E.128 R24, [R2.64] ;  /* 0x0000000402187981 */ /* 0x000162000c1e1d00 */
[----:B------:R-:W-:Y:S02]  /*02b0*/  PRMT R0, R6, 0x7710, RZ ;  /* 0x0000771006007816 */ /* 0x000fe400000000ff */
[----:B------:R-:W-:Y:S01]  /*02c0*/  PRMT R6, R44, 0x8880, RZ ;  /* 0x000088802c067816 */ /* 0x000fe200000000ff */
[----:B------:R0:W5:Y:S01]  /*02d0*/  LDG.E.128 R20, [R2.64+0x800] ;  /* 0x0008000402147981 */ /* 0x000162000c1e1d00 */
[----:B------:R-:W-:Y:S01]  /*02e0*/  PRMT R5, R5, 0x7710, RZ ;  /* 0x0000771005057816 */ /* 0x000fe200000000ff */
[----:B------:R-:W-:Y:S01]  /*02f0*/  IMAD.IADD R0, R31, 0x1, R0 ;  /* 0x000000011f007824 */ /* 0x000fe200078e0200 */
[----:B------:R-:W-:-:S02]  /*0300*/  PRMT R6, R6, 0x7710, RZ ;  /* 0x0000771006067816 */ /* 0x000fc400000000ff */
[----:B------:R-:W-:Y:S02]  /*0310*/  SHF.R.U32.HI R5, RZ, 0xa, R5 ;  /* 0x0000000aff057819 */ /* 0x000fe40000011605 */
[----:B------:R-:W-:Y:S02]  /*0320*/  LOP3.LUT R0, R0, 0xffff, RZ, 0xc0, !PT ;  /* 0x0000ffff00007812 */ /* 0x000fe400078ec0ff */
[----:B------:R-:W-:Y:S02]  /*0330*/  SHF.R.U32.HI R6, RZ, 0xa, R6 ;  /* 0x0000000aff067819 */ /* 0x000fe40000011606 */
[----:B------:R-:W-:Y:S02]  /*0340*/  PRMT R8, R0, 0x8880, RZ ;  /* 0x0000888000087816 */ /* 0x000fe400000000ff */
[----:B------:R-:W-:Y:S02]  /*0350*/  SHF.R.U32.HI R4, RZ, 0xa, R4 ;  /* 0x0000000aff047819 */ /* 0x000fe40000011604 */
[----:B------:R-:W-:-:S02]  /*0360*/  LOP3.LUT R9, R6, 0x1f, RZ, 0xc0, !PT ;  /* 0x0000001f06097812 */ /* 0x000fc400078ec0ff */
[----:B------:R-:W-:Y:S01]  /*0370*/  LOP3.LUT R0, R5, 0x1f, RZ, 0xc0, !PT ;  /* 0x0000001f05007812 */ /* 0x000fe200078ec0ff */
[----:B------:R-:W-:Y:S01]  /*0380*/  IMAD.MOV.U32 R5, RZ, RZ, R8 ;  /* 0x000000ffff057224 */ /* 0x000fe200078e0008 */
[----:B------:R-:W-:Y:S01]  /*0390*/  LOP3.LUT R7, R4, 0x1f, RZ, 0xc0, !PT ;  /* 0x0000001f04077812 */ /* 0x000fe200078ec0ff */
[----:B------:R-:W-:Y:S02]  /*03a0*/  IMAD.IADD R9, R44, 0x1, R9 ;  /* 0x000000012c097824 */ /* 0x000fe400078e0209 */
[----:B------:R-:W-:Y:S01]  /*03b0*/  IMAD.IADD R0, R43, 0x1, R0 ;  /* 0x000000012b007824 */ /* 0x000fe200078e0200 */
[----:B------:R-:W-:Y:S01]  /*03c0*/  IADD3 R7, R40, R7, RZ ;  /* 0x0000000728077210 */ /* 0x000fe20007ffe0ff */
[----:B------:R-:W-:Y:S01]  /*03d0*/  IMAD R16, R30, 0x20, R5 ;  /* 0x000000201e107824 */ /* 0x000fe200078e0205 */
[----:B------:R-:W-:Y:S02]  /*03e0*/  LOP3.LUT R9, R9, 0xe0, RZ, 0xc0, !PT ;  /* 0x000000e009097812 */ /* 0x000fe400078ec0ff */
[----:B------:R-:W-:Y:S01]  /*03f0*/  LOP3.LUT R7, R7, 0xe0, RZ, 0xc0, !PT ;  /* 0x000000e007077812 */ /* 0x000fe200078ec0ff */
[----:B------:R-:W-:Y:S01]  /*0400*/  IMAD.WIDE R16, R16, R55, c[0x0][0x168] ;  /* 0x00005a0010107625 */ /* 0x000fe200078e0237 */
[----:B------:R-:W-:-:S03]  /*0410*/  LOP3.LUT R0, R0, 0xe0, RZ, 0xc0, !PT ;  /* 0x000000e000007812 */ /* 0x000fc600078ec0ff */
[----:B------:R-:W-:Y:S02]  /*0420*/  IMAD.MOV R11, RZ, RZ, -R9 ;  /* 0x000000ffff0b7224 */ /* 0x000fe400078e0a09 */
[----:B------:R-:W-:Y:S01]  /*0430*/  IMAD.MOV R7, RZ, RZ, -R7 ;  /* 0x000000ffff077224 */ /* 0x000fe200078e0a07 */
[----:B------:R-:W2:Y:S01]  /*0440*/  LDG.E.EL R9, [R16.64] ;  /* 0x0000000410097981 */ /* 0x000ea2000c2e1900 */
[----:B------:R-:W-:Y:S01]  /*0450*/  IMAD.MOV R0, RZ, RZ, -R0 ;  /* 0x000000ffff007224 */ /* 0x000fe200078e0a00 */
[----:B------:R-:W-:Y:S02]  /*0460*/  SHF.R.S32.HI R58, RZ, 0x6, R58 ;  /* 0x00000006ff3a7819 */ /* 0x000fe4000001143a */
[----:B------:R-:W-:Y:S02]  /*0470*/  PRMT R7, R7, 0x7710, RZ ;  /* 0x0000771007077816 */ /* 0x000fe400000000ff */
[----:B------:R-:W-:Y:S02]  /*0480*/  PRMT R6, R0, 0x7710, RZ ;  /* 0x0000771000067816 */ /* 0x000fe400000000ff */
[----:B------:R-:W-:Y:S01]  /*0490*/  PRMT R11, R11, 0x7710, RZ ;  /* 0x000077100b0b7816 */ /* 0x000fe200000000ff */
[----:B------:R-:W-:Y:S01]  /*04a0*/  IMAD.IADD R4, R40, 0x1, R7 ;  /* 0x0000000128047824 */ /* 0x000fe200078e0207 */
[----:B------:R-:W-:Y:S01]  /*04b0*/  LEA.HI R0, R58, R58, RZ, 0x6 ;  /* 0x0000003a3a007211 */ /* 0x000fe200078f30ff */
[----:B0-----:R-:W-:-:S02]  /*04c0*/  IMAD.IADD R2, R43, 0x1, R6 ;  /* 0x000000012b027824 */ /* 0x001fc400078e0206 */
[----:B------:R-:W-:Y:S01]  /*04d0*/  IMAD.IADD R6, R44, 0x1, R11 ;  /* 0x000000012c067824 */ /* 0x000fe200078e020b */
[----:B------:R-:W-:Y:S02]  /*04e0*/  LOP3.LUT R3, R0, 0x7ffffc0, RZ, 0xc0, !PT ;  /* 0x07ffffc000037812 */ /* 0x000fe400078ec0ff */
[----:B------:R-:W-:Y:S02]  /*04f0*/  LOP3.LUT R4, R4, 0xffff, RZ, 0xc0, !PT ;  /* 0x0000ffff04047812 */ /* 0x000fe400078ec0ff */
[----:B------:R-:W-:Y:S01]  /*0500*/  LOP3.LUT R2, R2, 0xffff, RZ, 0xc0, !PT ;  /* 0x0000ffff02027812 */ /* 0x000fe200078ec0ff */
[----:B------:R-:W-:Y:S01]  /*0510*/  IMAD.IADD R42, R58, 0x1, -R3 ;  /* 0x000000013a2a7824 */ /* 0x000fe200078e0a03 */
[----:B------:R-:W-:Y:S02]  /*0520*/  LOP3.LUT R6, R6, 0xffff, RZ, 0xc0, !PT ;  /* 0x0000ffff06067812 */ /* 0x000fe400078ec0ff */
[----:B------:R-:W-:Y:S02]  /*0530*/  PRMT R4, R4, 0x8880, RZ ;  /* 0x0000888004047816 */ /* 0x000fe400000000ff */
[----:B------:R-:W-:Y:S01]  /*0540*/  PRMT R2, R2, 0x8880, RZ ;  /* 0x0000888002027816 */ /* 0x000fe200000000ff */
[----:B------:R-:W-:Y:S01]  /*0550*/  IMAD R10, R42, 0x20, R5 ;  /* 0x000000202a0a7824 */ /* 0x000fe200078e0205 */
[----:B------:R-:W-:Y:S01]  /*0560*/  PRMT R7, R6, 0x8880, RZ ;  /* 0x0000888006077816 */ /* 0x000fe200000000ff */
[----:B------:R-:W-:Y:S01]  /*0570*/  IMAD.MOV.U32 R3, RZ, RZ, R4 ;  /* 0x000000ffff037224 */ /* 0x000fe200078e0004 */
[----:B------:R-:W-:-:S03]  /*0580*/  MOV R5, R2 ;  /* 0x0000000200057202 */ /* 0x000fc60000000f00 */
[--C-:B------:R-:W-:Y:S02]  /*0590*/  IMAD R28, R30, 0x20, R3.reuse ;  /* 0x000000201e1c7824 */ /* 0x100fe400078e0203 */
[----:B------:R-:W-:Y:S02]  /*05a0*/  IMAD R48, R42, 0x20, R3 ;  /* 0x000000202a307824 */ /* 0x000fe400078e0203 */
[--C-:B------:R-:W-:Y:S02]  /*05b0*/  IMAD R12, R30, 0x20, R5.reuse ;  /* 0x000000201e0c7824 */ /* 0x100fe400078e0205 */
[----:B------:R-:W-:Y:S02]  /*05c0*/  IMAD R46, R42, 0x20, R5 ;  /* 0x000000202a2e7824 */ /* 0x000fe400078e0205 */
[--C-:B------:R-:W-:Y:S02]  /*05d0*/  IMAD R14, R30, 0x20, R7.reuse ;  /* 0x000000201e0e7824 */ /* 0x100fe400078e0207 */
[----:B------:R-:W-:-:S02]  /*05e0*/  IMAD R32, R42, 0x20, R7 ;  /* 0x000000202a207824 */ /* 0x000fc400078e0207 */
[----:B------:R-:W-:-:S04]  /*05f0*/  IMAD.WIDE R10, R10, R55, c[0x0][0x168] ;  /* 0x00005a000a0a7625 */ /* 0x000fc800078e0237 */
[-C--:B------:R-:W-:Y:S01]  /*0600*/  IMAD.WIDE R28, R28, R55.reuse, c[0x0][0x168] ;  /* 0x00005a001c1c7625 */ /* 0x080fe200078e0237 */
[----:B------:R0:W5:Y:S03]  /*0610*/  LDG.E.EL R18, [R10.64] ;  /* 0x000000040a127981 */ /* 0x000166000c2e1900 */
        /* <DEDUP_REMOVED lines=8> */
[----:B------:R-:W-:Y:S01]  /*06a0*/  IMAD.WIDE R32, R32, R55, c[0x0][0x168] ;  /* 0x00005a0020207625 */ /* 0x000fe200078e0237 */
[----:B------:R0:W5:Y:S04]  /*06b0*/  LDG.E.EL R36, [R46.64] ;  /* 0x000000042e247981 */ /* 0x000168000c2e1900 */
[----:B------:R0:W5:Y:S01]  /*06c0*/  LDG.E.EL R35, [R32.64] ;  /* 0x0000000420237981 */ /* 0x000162000c2e1900 */
[----:B------:R-:W-:Y:S01]  /*06d0*/  BSSY B0, `(.L_x_0) ;  /* 0x000003d000007945 */ /* 0x000fe20003800000 */
[----:B--2---:R-:W-:-:S04]  /*06e0*/  FMUL R2, R9, 0.63661974668502807617 ;  /* 0x3f22f98309027820 */ /* 0x004fc80000400000 */
[----:B------:R-:W1:Y:S01]  /*06f0*/  F2I.FTZ.NTZ R50, R2 ;  /* 0x0000000200327305 */ /* 0x000e620000213100 */
[----:B------:R-:W-:-:S05]  /*0700*/  FADD.FTZ R5, |R9|, -RZ ;  /* 0x800000ff09057221 */ /* 0x000fca0000010200 */
[----:B------:R-:W-:Y:S02]  /*0710*/  FSETP.GE.AND P0, PT, R5, 105615, PT ;  /* 0x47ce47800500780b */ /* 0x000fe40003f06000 */
[----:B-1----:R-:W-:-:S05]  /*0720*/  I2FP.F32.S32 R4, R50 ;  /* 0x0000003200047245 */ /* 0x002fca0000201400 */
[----:B------:R-:W-:-:S04]  /*0730*/  FFMA.FTZ R3, R4, -1.5707962512969970703, R9 ;  /* 0xbfc90fda04037823 */ /* 0x000fc80000010009 */
[----:B------:R-:W-:-:S04]  /*0740*/  FFMA.FTZ R3, R4, -7.5497894158615963534e-08, R3 ;  /* 0xb3a2216804037823 */ /* 0x000fc80000010003 */
[----:B------:R-:W-:Y:S01]  /*0750*/  FFMA.FTZ R6, R4, -5.3903029534742383927e-15, R3 ;  /* 0xa7c234c504067823 */ /* 0x000fe20000010003 */
[----:B------:R-:W-:Y:S05]  /*0760*/  @!P0 BRA `(.L_x_1) ;  /* 0x0000033000008947 */ /* 0x000fea0003800000 */
[----:B0-----:R-:W-:-:S13]  /*0770*/  FSETP.NEU.AND P0, PT, R5, +INF , PT ;  /* 0x7f8000000500780b */ /* 0x001fda0003f0d000 */
[----:B------:R-:W-:Y:S01]  /*0780*/  @!P0 FMUL.FTZ R6, RZ, R9 ;  /* 0x00000009ff068220 */ /* 0x000fe20000410000 */
[----:B------:R-:W-:Y:S01]  /*0790*/  @!P0 IMAD.MOV.U32 R50, RZ, RZ, RZ ;  /* 0x000000ffff328224 */ /* 0x000fe200078e00ff */
[----:B------:R-:W-:Y:S05]  /*07a0*/  @!P0 BRA `(.L_x_1) ;  /* 0x000002f000008947 */ /* 0x000fea0003800000 */
[----:B------:R-:W-:Y:S01]  /*07b0*/  SHF.R.U32.HI R39, RZ, 0x17, R9 ;  /* 0x00000017ff277819 */ /* 0x000fe20000011609 */
[----:B------:R-:W-:Y:S02]  /*07c0*/  IMAD.SHL.U32 R3, R9, 0x100, RZ ;  /* 0x0000010009037824 */ /* 0x000fe400078e00ff */
[----:B------:R-:W-:Y:S01]  /*07d0*/  IMAD.MOV.U32 R5, RZ, RZ, RZ ;  /* 0x000000ffff057224 */ /* 0x000fe200078e00ff */
[----:B------:R-:W-:Y:S01]  /*07e0*/  LOP3.LUT R2, R39, 0xe0, RZ, 0xc0, !PT ;  /* 0x000000e027027812 */ /* 0x000fe200078ec0ff */
[----:B------:R-:W-:Y:S01]  /*07f0*/  IMAD.MOV.U32 R45, RZ, RZ, RZ ;  /* 0x000000ffff2d7224 */ /* 0x000fe200078e00ff */
[----:B------:R-:W-:Y:S01]  /*0800*/  LOP3.LUT R41, R3, 0x80000000, RZ, 0xfc, !PT ;  /* 0x8000000003297812 */ /* 0x000fe200078efcff */
[----:B------:R-:W-:Y:S01]  /*0810*/  IMAD.MOV.U32 R50, RZ, RZ, RZ ;  /* 0x000000ffff327224 */ /* 0x000fe200078e00ff */
[----:B------:R-:W-:Y:S01]  /*0820*/  IADD3 R2, R2, -0x80, RZ ;  /* 0xffffff8002027810 */ /* 0x000fe20007ffe0ff */
[----:B------:R-:W-:-:S03]  /*0830*/  IMAD.MOV.U32 R7, RZ, RZ, R1 ;  /* 0x000000ffff077224 */ /* 0x000fc600078e0001 */
[----:B------:R-:W-:Y:S02]  /*0840*/  SHF.R.U32.HI R6, RZ, 0x5, R2 ;  /* 0x00000005ff067819 */ /* 0x000fe40000011602 */
.L_x_2:
[----:B------:R-:W-:-:S04]  /*0850*/  IADD3 R2, P0, R45, c[0x4][0x8], RZ ;  /* 0x010002002d027a10 */ /* 0x000fc80007f1e0ff */
[----:B------:R-:W-:-:S05]  /*0860*/  IADD3.X R3, R50, c[0x4][0xc], RZ, P0, !PT ;  /* 0x0100030032037a10 */ /* 0x000fca00007fe4ff */
[----:B------:R0:W2:Y:S01]  /*0870*/  LDG.E.CONSTANT R4, [R2.64] ;  /* 0x0000000402047981 */ /* 0x0000a2000c1e9900 */
[----:B------:R-:W-:-:S04]  /*0880*/  IADD3 R45, P1, R45, 0x4, RZ ;  /* 0x000000042d2d7810 */ /* 0x000fc80007f3e0ff */
[----:B------:R-:W-:Y:S01]  /*0890*/  ISETP.NE.U32.AND P0, PT, R45, 0x18, PT ;  /* 0x000000182d00780c */ /* 0x000fe20003f05070 */
[----:B------:R-:W-:Y:S01]  /*08a0*/  IMAD.X R50, RZ, RZ, R50, P1 ;  /* 0x000000ffff327224 */ /* 0x000fe200008e0632 */
[----:B0-----:R-:W-:Y:S01]  /*08b0*/  MOV R2, R5 ;  /* 0x0000000500027202 */ /* 0x001fe20000000f00 */
[----:B------:R-:W-:-:S03]  /*08c0*/  IMAD.MOV.U32 R3, RZ, RZ, RZ ;  /* 0x000000ffff037224 */ /* 0x000fc600078e00ff */
[----:B------:R-:W-:Y:S01]  /*08d0*/  ISETP.NE.AND.EX P0, PT, R50, RZ, PT, P0 ;  /* 0x000000ff3200720c */ /* 0x000fe20003f05300 */
[----:B--2---:R-:W-:-:S05]  /*08e0*/  IMAD.WIDE.U32 R4, R41, R4, R2 ;  /* 0x0000000429047225 */ /* 0x004fca00078e0002 */
[----:B------:R0:W-:Y:S02]  /*08f0*/  STL [R7], R4 ;  /* 0x0000000407007387 */ /* 0x0001e40000100800 */
[----:B0-----:R-:W-:-:S05]  /*0900*/  IADD3 R7, R7, 0x4, RZ ;  /* 0x0000000407077810 */ /* 0x001fca0007ffe0ff */
[----:B------:R-:W-:Y:S05]  /*0910*/  @P0 BRA `(.L_x_2) ;  /* 0xffffff3000000947 */ /* 0x000fea000383ffff */
[----:B------:R-:W-:Y:S01]  /*0920*/  LOP3.LUT P0, RZ, R9, 0xf800000, RZ, 0xc0, !PT ;  /* 0x0f80000009ff7812 */ /* 0x000fe2000780c0ff */
[----:B------:R-:W-:Y:S01]  /*0930*/  IMAD R7, R6, -0x4, R1 ;  /* 0xfffffffc06077824 */ /* 0x000fe200078e0201 */
[----:B------:R0:W-:Y:S04]  /*0940*/  STL [R1+0x18], R5 ;  /* 0x0000180501007387 */ /* 0x0001e80000100800 */
[----:B------:R-:W2:Y:S04]  /*0950*/  LDL R3, [R7+0x14] ;  /* 0x0000140007037983 */ /* 0x000ea80000100800 */
[----:B------:R-:W2:Y:S04]  /*0960*/  LDL R2, [R7+0x18] ;  /* 0x0000180007027983 */ /* 0x000ea80000100800 */
[----:B------:R-:W3:Y:S01]  /*0970*/  @P0 LDL R4, [R7+0x10] ;  /* 0x0000100007040983 */ /* 0x000ee20000100800 */
[----:B--2---:R-:W-:-:S02]  /*0980*/  SHF.L.W.U32.HI R6, R3, R39, R2 ;  /* 0x0000002703067219 */ /* 0x004fc40000010e02 */
[----:B---3--:R-:W-:Y:S02]  /*0990*/  @P0 SHF.L.W.U32.HI R3, R4, R39, R3 ;  /* 0x0000002704030219 */ /* 0x008fe40000010e03 */
[----:B------:R-:W-:Y:S02]  /*09a0*/  ISETP.GE.AND P0, PT, R9, RZ, PT ;  /* 0x000000ff0900720c */ /* 0x000fe40003f06270 */
[C-C-:B------:R-:W-:Y:S01]  /*09b0*/  SHF.L.W.U32.HI R50, R3.reuse, 0x2, R6.reuse ;  /* 0x0000000203327819 */ /* 0x140fe20000010e06 */
[----:B------:R-:W-:Y:S01]  /*09c0*/  IMAD.SHL.U32 R3, R3, 0x4, RZ ;  /* 0x0000000403037824 */ /* 0x000fe200078e00ff */
[----:B------:R-:W-:Y:S02]  /*09d0*/  SHF.R.U32.HI R7, RZ, 0x1e, R6 ;  /* 0x0000001eff077819 */ /* 0x000fe40000011606 */
[----:B------:R-:W-:Y:S02]  /*09e0*/  SHF.R.S32.HI R4, RZ, 0x1f, R50 ;  /* 0x0000001fff047819 */ /* 0x000fe40000011432 */
[----:B------:R-:W-:-:S02]  /*09f0*/  LOP3.LUT R9, R50, R9, RZ, 0x3c, !PT ;  /* 0x0000000932097212 */ /* 0x000fc400078e3cff */
[C---:B------:R-:W-:Y:S02]  /*0a00*/  LOP3.LUT R2, R4.reuse, R3, RZ, 0x3c, !PT ;  /* 0x0000000304027212 */ /* 0x040fe400078e3cff */
[----:B------:R-:W-:Y:S02]  /*0a10*/  LOP3.LUT R3, R4, R50, RZ, 0x3c, !PT ;  /* 0x0000003204037212 */ /* 0x000fe400078e3cff */
[----:B------:R-:W-:Y:S02]  /*0a20*/  LEA.HI R50, R50, R7, RZ, 0x1 ;  /* 0x0000000732327211 */ /* 0x000fe400078f08ff */
[----:B------:R-:W-:Y:S02]  /*0a30*/  ISETP.GE.AND P1, PT, R9, RZ, PT ;  /* 0x000000ff0900720c */ /* 0x000fe40003f26270 */
[----:B------:R-:W0:Y:S01]  /*0a40*/  I2F.F64.S64 R2, R2 ;  /* 0x0000000200027312 */ /* 0x000e220000301c00 */
[----:B------:R-:W-:-:S04]  /*0a50*/  IMAD.MOV R6, RZ, RZ, -R50 ;  /* 0x000000ffff067224 */ /* 0x000fc800078e0a32 */
[----:B------:R-:W-:Y:S01]  /*0a60*/  @!P0 IMAD.MOV.U32 R50, RZ, RZ, R6 ;  /* 0x000000ffff328224 */ /* 0x000fe200078e0006 */
[----:B0-----:R-:W0:-:S10]  /*0a70*/  DMUL R4, R2, c[0x2][0x0] ;  /* 0x0080000002047a28 */ /* 0x001e140000000000 */
[----:B0-----:R-:W0:Y:S02]  /*0a80*/  F2F.F32.F64 R4, R4 ;  /* 0x0000000400047310 */ /* 0x001e240000301000 */
[----:B0-----:R-:W-:-:S06]  /*0a90*/  FSEL R6, -R4, R4, !P1 ;  /* 0x0000000404067208 */ /* 0x001fcc0004800100 */
.L_x_1:
[----:B0-----:R-:W-:Y:S05]  /*0aa0*/  BSYNC B0 ;  /* 0x0000000000007941 */ /* 0x001fea0003800000 */
.L_x_0:
[----:B------:R-:W-:Y:S01]  /*0ab0*/  LOP3.LUT R2, R50, 0x1, RZ, 0xc0, !PT ;  /* 0x0000000132027812 */ /* 0x000fe200078ec0ff */
[----:B-----5:R-:W-:Y:S01]  /*0ac0*/  FMUL R9, R0, 0.63661974668502807617 ;  /* 0x3f22f98300097820 */ /* 0x020fe20000400000 */
[----:B------:R-:W-:Y:S01]  /*0ad0*/  FMUL.FTZ R39, R6, R6 ;  /* 0x0000000606277220 */ /* 0x000fe20000410000 */
[----:B------:R-:W-:Y:S01]  /*0ae0*/  IMAD.MOV.U32 R3, RZ, RZ, 0x3c0885e4 ;  /* 0x3c0885e4ff037424 */ /* 0x000fe200078e00ff */
[----:B------:R-:W-:Y:S01]  /*0af0*/  ISETP.NE.U32.AND P0, PT, R2, 0x1, PT ;  /* 0x000000010200780c */ /* 0x000fe20003f05070 */
[----:B------:R-:W-:Y:S01]  /*0b00*/  IMAD.MOV.U32 R2, RZ, RZ, -0x46b2bead ;  /* 0xb94d4153ff027424 */ /* 0x000fe200078e00ff */
[----:B------:R-:W-:Y:S01]  /*0b10*/  FADD.FTZ R41, |R0|, -RZ ;  /* 0x800000ff00297221 */ /* 0x000fe20000010200 */
[----:B------:R-:W0:Y:S01]  /*0b20*/  F2I.FTZ.NTZ R9, R9 ;  /* 0x0000000900097305 */ /* 0x000e220000213100 */
[----:B------:R-:W-:Y:S01]  /*0b30*/  IADD3 R50, R50, 0x1, RZ ;  /* 0x0000000132327810 */ /* 0x000fe20007ffe0ff */
[----:B------:R-:W-:Y:S03]  /*0b40*/  BSSY B0, `(.L_x_3) ;  /* 0x0000046000007945 */ /* 0x000fe60003800000 */
[----:B------:R-:W-:-:S05]  /*0b50*/  LOP3.LUT P1, RZ, R50, 0x2, RZ, 0xc0, !PT ;  /* 0x0000000232ff7812 */ /* 0x000fca000782c0ff */
[----:B------:R-:W-:Y:S02]  /*0b60*/  @P0 IMAD.MOV.U32 R4, RZ, RZ, 0x37cbac00 ;  /* 0x37cbac00ff040424 */ /* 0x000fe400078e00ff */
[----:B------:R-:W-:Y:S02]  /*0b70*/  @P0 IMAD.MOV.U32 R3, RZ, RZ, 0x3d2aaabb ;  /* 0x3d2aaabbff030424 */ /* 0x000fe400078e00ff */
[C---:B------:R-:W-:Y:S01]  /*0b80*/  @P0 FFMA.FTZ R2, R39.reuse, R4, -0.0013887860113754868507 ;  /* 0xbab607ed27020423 */ /* 0x040fe20000010004 */
[----:B------:R-:W-:Y:S01]  /*0b90*/  IMAD.MOV.U32 R4, RZ, RZ, -0x41d55558 ;  /* 0xbe2aaaa8ff047424 */ /* 0x000fe200078e00ff */
[----:B0-----:R-:W-:Y:S01]  /*0ba0*/  I2FP.F32.S32 R7, R9 ;  /* 0x0000000900077245 */ /* 0x001fe20000201400 */
[----:B------:R-:W-:Y:S01]  /*0bb0*/  @P0 IMAD.MOV.U32 R4, RZ, RZ, -0x41000001 ;  /* 0xbeffffffff040424 */ /* 0x000fe200078e00ff */
[----:B------:R-:W-:Y:S01]  /*0bc0*/  FFMA.FTZ R5, R39, R2, R3 ;  /* 0x0000000227057223 */ /* 0x000fe20000010003 */
[----:B------:R-:W-:Y:S02]  /*0bd0*/  FSEL R3, R6, 1, !P0 ;  /* 0x3f80000006037808 */ /* 0x000fe40004000000 */
[----:B------:R-:W-:Y:S01]  /*0be0*/  FSETP.GE.AND P0, PT, R41, 105615, PT ;  /* 0x47ce47802900780b */ /* 0x000fe20003f06000 */
[----:B------:R-:W-:Y:S01]  /*0bf0*/  FFMA.FTZ R4, R39, R5, R4 ;  /* 0x0000000527047223 */ /* 0x000fe20000010004 */
[----:B------:R-:W-:Y:S01]  /*0c00*/  FFMA.FTZ R2, R7, -1.5707962512969970703, R0 ;  /* 0xbfc90fda07027823 */ /* 0x000fe20000010000 */
[----:B------:R-:W-:-:S03]  /*0c10*/  FFMA.FTZ R6, R39, R3, RZ ;  /* 0x0000000327067223 */ /* 0x000fc600000100ff */
[----:B------:R-:W-:Y:S01]  /*0c20*/  FFMA.FTZ R2, R7, -7.5497894158615963534e-08, R2 ;  /* 0xb3a2216807027823 */ /* 0x000fe20000010002 */
[----:B------:R-:W-:-:S03]  /*0c30*/  FFMA.FTZ R3, R6, R4, R3 ;  /* 0x0000000406037223 */ /* 0x000fc60000010003 */
[----:B------:R-:W-:Y:S01]  /*0c40*/  FFMA.FTZ R39, R7, -5.3903029534742383927e-15, R2 ;  /* 0xa7c234c507277823 */ /* 0x000fe20000010002 */
[----:B------:R-:W-:Y:S02]  /*0c50*/  @P1 FFMA.FTZ R3, R3, -1, RZ ;  /* 0xbf80000003031823 */ /* 0x000fe400000100ff */
[----:B------:R-:W-:Y:S05]  /*0c60*/  @!P0 BRA `(.L_x_4) ;  /* 0x0000033000008947 */ /* 0x000fea0003800000 */
[----:B------:R-:W-:-:S13]  /*0c70*/  FSETP.NEU.AND P0, PT, R41, +INF , PT ;  /* 0x7f8000002900780b */ /* 0x000fda0003f0d000 */
[----:B------:R-:W-:Y:S01]  /*0c80*/  @!P0 FMUL.FTZ R39, RZ, R0 ;  /* 0x00000000ff278220 */ /* 0x000fe20000410000 */
[----:B------:R-:W-:Y:S01]  /*0c90*/  @!P0 IMAD.MOV.U32 R9, RZ, RZ, RZ ;  /* 0x000000ffff098224 */ /* 0x000fe200078e00ff */
[----:B------:R-:W-:Y:S05]  /*0ca0*/  @!P0 BRA `(.L_x_4) ;  /* 0x000002f000008947 */ /* 0x000fea0003800000 */
[----:B------:R-:W-:Y:S01]  /*0cb0*/  SHF.R.U32.HI R39, RZ, 0x17, R0 ;  /* 0x00000017ff277819 */ /* 0x000fe20000011600 */
[----:B------:R-:W-:Y:S01]  /*0cc0*/  IMAD.MOV.U32 R7, RZ, RZ, RZ ;  /* 0x000000ffff077224 */ /* 0x000fe200078e00ff */
[----:B------:R-:W-:Y:S01]  /*0cd0*/  SHF.L.U32 R4, R0, 0x8, RZ ;  /* 0x0000000800047819 */ /* 0x000fe200000006ff */
[----:B------:R-:W-:Y:S01]  /*0ce0*/  IMAD.MOV.U32 R45, RZ, RZ, RZ ;  /* 0x000000ffff2d7224 */ /* 0x000fe200078e00ff */
[----:B------:R-:W-:Y:S01]  /*0cf0*/  LOP3.LUT R2, R39, 0xe0, RZ, 0xc0, !PT ;  /* 0x000000e027027812 */ /* 0x000fe200078ec0ff */
[----:B------:R-:W-:Y:S01]  /*0d00*/  IMAD.MOV.U32 R50, RZ, RZ, RZ ;  /* 0x000000ffff327224 */ /* 0x000fe200078e00ff */
[----:B------:R-:W-:Y:S01]  /*0d10*/  LOP3.LUT R41, R4, 0x80000000, RZ, 0xfc, !PT ;  /* 0x8000000004297812 */ /* 0x000fe200078efcff */
[----:B------:R-:W-:Y:S01]  /*0d20*/  IMAD.MOV.U32 R9, RZ, RZ, R1 ;  /* 0x000000ffff097224 */ /* 0x000fe200078e0001 */
[----:B------:R-:W-:-:S04]  /*0d30*/  IADD3 R2, R2, -0x80, RZ ;  /* 0xffffff8002027810 */ /* 0x000fc80007ffe0ff */
[----:B------:R-:W-:Y:S02]  /*0d40*/  SHF.R.U32.HI R2, RZ, 0x5, R2 ;  /* 0x00000005ff027819 */ /* 0x000fe40000011602 */
.L_x_5:
[----:B------:R-:W-:-:S04]  /*0d50*/  IADD3 R4, P0, R45, c[0x4][0x8], RZ ;  /* 0x010002002d047a10 */ /* 0x000fc80007f1e0ff */
[----:B------:R-:W-:-:S05]  /*0d60*/  IADD3.X R5, R50, c[0x4][0xc], RZ, P0, !PT ;  /* 0x0100030032057a10 */ /* 0x000fca00007fe4ff */
[----:B------:R0:W2:Y:S01]  /*0d70*/  LDG.E.CONSTANT R6, [R4.64] ;  /* 0x0000000404067981 */ /* 0x0000a2000c1e9900 */
[----:B------:R-:W-:-:S04]  /*0d80*/  IADD3 R45, P1, R45, 0x4, RZ ;  /* 0x000000042d2d7810 */ /* 0x000fc80007f3e0ff */
[----:B------:R-:W-:Y:S01]  /*0d90*/  ISETP.NE.U32.AND P0, PT, R45, 0x18, PT ;  /* 0x000000182d00780c */ /* 0x000fe20003f05070 */
[----:B------:R-:W-:Y:S02]  /*0da0*/  IMAD.X R50, RZ, RZ, R50, P1 ;  /* 0x000000ffff327224 */ /* 0x000fe400008e0632 */
[----:B0-----:R-:W-:-:S03]  /*0db0*/  IMAD.MOV.U32 R4, RZ, RZ, R7 ;  /* 0x000000ffff047224 */ /* 0x001fc600078e0007 */
[----:B------:R-:W-:Y:S01]  /*0dc0*/  ISETP.NE.AND.EX P0, PT, R50, RZ, PT, P0 ;  /* 0x000000ff3200720c */ /* 0x000fe20003f05300 */
[----:B------:R-:W-:-:S04]  /*0dd0*/  IMAD.MOV.U32 R5, RZ, RZ, RZ ;  /* 0x000000ffff057224 */ /* 0x000fc800078e00ff */
[----:B--2---:R-:W-:-:S05]  /*0de0*/  IMAD.WIDE.U32 R6, R41, R6, R4 ;  /* 0x0000000629067225 */ /* 0x004fca00078e0004 */
[----:B------:R0:W-:Y:S02]  /*0df0*/  STL [R9], R6 ;  /* 0x0000000609007387 */ /* 0x0001e40000100800 */
[----:B0-----:R-:W-:Y:S01]  /*0e00*/  IADD3 R9, R9, 0x4, RZ ;  /* 0x0000000409097810 */ /* 0x001fe20007ffe0ff */
        /* <DEDUP_REMOVED lines=25> */
.L_x_4:
[----:B------:R-:W-:Y:S05]  /*0fa0*/  BSYNC B0 ;  /* 0x0000000000007941 */ /* 0x000fea0003800000 */
.L_x_3:
[----:B------:R-:W-:Y:S01]  /*0fb0*/  LOP3.LUT R0, R9, 0x1, RZ, 0xc0, !PT ;  /* 0x0000000109007812 */ /* 0x000fe200078ec0ff */
[----:B------:R-:W-:Y:S01]  /*0fc0*/  FMUL R2, R8, 0.63661974668502807617 ;  /* 0x3f22f98308027820 */ /* 0x000fe20000400000 */
        /* <DEDUP_REMOVED lines=9> */
[----:B------:R-:W-:Y:S01]  /*1060*/  @P0 MOV R4, 0x37cbac00 ;  /* 0x37cbac0000040802 */ /* 0x000fe20000000f00 */
[----:B------:R-:W-:-:S04]  /*1070*/  @P0 IMAD.MOV.U32 R5, RZ, RZ, 0x3d2aaabb ;  /* 0x3d2aaabbff050424 */ /* 0x000fc800078e00ff */
        /* <DEDUP_REMOVED lines=29> */
.L_x_8:
        /* <DEDUP_REMOVED lines=22> */
[C-C-:B------:R-:W-:Y:S02]  /*13b0*/  SHF.L.W.U32.HI R9, R5.reuse, 0x2, R2.reuse ;  /* 0x0000000205097819 */ /* 0x140fe40000010e02 */
[----:B------:R-:W-:Y:S02]  /*13c0*/  SHF.L.U32 R5, R5, 0x2, RZ ;  /* 0x0000000205057819 */ /* 0x000fe400000006ff */
[----:B------:R-:W-:Y:S02]  /*13d0*/  SHF.R.S32.HI R6, RZ, 0x1f, R9 ;  /* 0x0000001fff067819 */ /* 0x000fe40000011409 */
[----:B------:R-:W-:-:S02]  /*13e0*/  SHF.R.U32.HI R2, RZ, 0x1e, R2 ;  /* 0x0000001eff027819 */ /* 0x000fc40000011602 */
[C---:B------:R-:W-:Y:S02]  /*13f0*/  LOP3.LUT R4, R6.reuse, R5, RZ, 0x3c, !PT ;  /* 0x0000000506047212 */ /* 0x040fe400078e3cff */
[----:B------:R-:W-:Y:S02]  /*1400*/  LOP3.LUT R5, R6, R9, RZ, 0x3c, !PT ;  /* 0x0000000906057212 */ /* 0x000fe400078e3cff */
[C---:B------:R-:W-:Y:S02]  /*1410*/  LOP3.LUT R8, R9.reuse, R8, RZ, 0x3c, !PT ;  /* 0x0000000809087212 */ /* 0x040fe400078e3cff */
[----:B------:R-:W-:Y:S02]  /*1420*/  LEA.HI R2, R9, R2, RZ, 0x1 ;  /* 0x0000000209027211 */ /* 0x000fe400078f08ff */
[----:B------:R-:W0:Y:S01]  /*1430*/  I2F.F64.S64 R4, R4 ;  /* 0x0000000400047312 */ /* 0x000e220000301c00 */
[----:B------:R-:W-:Y:S02]  /*1440*/  ISETP.GE.AND P1, PT, R8, RZ, PT ;  /* 0x000000ff0800720c */ /* 0x000fe40003f26270 */
[----:B------:R-:W-:-:S04]  /*1450*/  IMAD.MOV R8, RZ, RZ, -R2 ;  /* 0x000000ffff087224 */ /* 0x000fc800078e0a02 */
[----:B------:R-:W-:Y:S01]  /*1460*/  @!P0 IMAD.MOV.U32 R2, RZ, RZ, R8 ;  /* 0x000000ffff028224 */ /* 0x000fe200078e0008 */
[----:B0-----:R-:W0:-:S10]  /*1470*/  DMUL R6, R4, c[0x2][0x0] ;  /* 0x0080000004067a28 */ /* 0x001e140000000000 */
[----:B0-----:R-:W0:Y:S02]  /*1480*/  F2F.F32.F64 R6, R6 ;  /* 0x0000000600067310 */ /* 0x001e240000301000 */
[----:B0-----:R-:W-:-:S06]  /*1490*/  FSEL R9, -R6, R6, !P1 ;  /* 0x0000000606097208 */ /* 0x001fcc0004800100 */
.L_x_7:
[----:B------:R-:W-:Y:S05]  /*14a0*/  BSYNC B0 ;  /* 0x0000000000007941 */ /* 0x000fea0003800000 */
.L_x_6:
[C---:B------:R-:W-:Y:S01]  /*14b0*/  LOP3.LUT R4, R2.reuse, 0x1, RZ, 0xc0, !PT ;  /* 0x0000000102047812 */ /* 0x040fe200078ec0ff */
[----:B------:R-:W-:Y:S01]  /*14c0*/  FMUL.FTZ R39, R9, R9 ;  /* 0x0000000909277220 */ /* 0x000fe20000410000 */
[----:B------:R-:W-:Y:S01]  /*14d0*/  IMAD.MOV.U32 R5, RZ, RZ, -0x46b2bead ;  /* 0xb94d4153ff057424 */ /* 0x000fe200078e00ff */
[----:B------:R-:W-:Y:S01]  /*14e0*/  IADD3 R7, R2, 0x1, RZ ;  /* 0x0000000102077810 */ /* 0x000fe20007ffe0ff */
[----:B------:R-:W-:Y:S01]  /*14f0*/  IMAD.MOV.U32 R6, RZ, RZ, 0x3c0885e4 ;  /* 0x3c0885e4ff067424 */ /* 0x000fe200078e00ff */
[----:B------:R-:W-:Y:S01]  /*1500*/  ISETP.NE.U32.AND P0, PT, R4, 0x1, PT ;  /* 0x000000010400780c */ /* 0x000fe20003f05070 */
[----:B------:R-:W-:Y:S01]  /*1510*/  FMUL R4, R19, 0.63661974668502807617 ;  /* 0x3f22f98313047820 */ /* 0x000fe20000400000 */
[----:B------:R-:W-:Y:S01]  /*1520*/  LOP3.LUT P1, RZ, R7, 0x2, RZ, 0xc0, !PT ;  /* 0x0000000207ff7812 */ /* 0x000fe2000782c0ff */
[----:B------:R-:W-:Y:S01]  /*1530*/  IMAD.MOV.U32 R2, RZ, RZ, -0x41d55558 ;  /* 0xbe2aaaa8ff027424 */ /* 0x000fe200078e00ff */
[----:B------:R-:W-:Y:S03]  /*1540*/  BSSY B0, `(.L_x_9) ;  /* 0x0000045000007945 */ /* 0x000fe60003800000 */
[----:B------:R-:W0:Y:S06]  /*1550*/  F2I.FTZ.NTZ R4, R4 ;  /* 0x0000000400047305 */ /* 0x000e2c0000213100 */
[----:B------:R-:W-:-:S02]  /*1560*/  @P0 IMAD.MOV.U32 R8, RZ, RZ, 0x37cbac00 ;  /* 0x37cbac00ff080424 */ /* 0x000fc400078e00ff */
[----:B------:R-:W-:Y:S02]  /*1570*/  @P0 IMAD.MOV.U32 R6, RZ, RZ, 0x3d2aaabb ;  /* 0x3d2aaabbff060424 */ /* 0x000fe400078e00ff */
[----:B------:R-:W-:Y:S01]  /*1580*/  @P0 FFMA.FTZ R5, R39, R8, -0.0013887860113754868507 ;  /* 0xbab607ed27050423 */ /* 0x000fe20000010008 */
[----:B------:R-:W-:-:S03]  /*1590*/  @P0 IMAD.MOV.U32 R2, RZ, RZ, -0x41000001 ;  /* 0xbeffffffff020424 */ /* 0x000fc600078e00ff */
[----:B------:R-:W-:Y:S01]  /*15a0*/  FFMA.FTZ R7, R39, R5, R6 ;  /* 0x0000000527077223 */ /* 0x000fe20000010006 */
[----:B------:R-:W-:Y:S01]  /*15b0*/  FSEL R5, R9, 1, !P0 ;  /* 0x3f80000009057808 */ /* 0x000fe20004000000 */
[----:B------:R-:W-:Y:S01]  /*15c0*/  FADD.FTZ R9, |R19|, -RZ ;  /* 0x800000ff13097221 */ /* 0x000fe20000010200 */
[----:B0-----:R-:W-:Y:S01]  /*15d0*/  I2FP.F32.S32 R6, R4 ;  /* 0x0000000400067245 */ /* 0x001fe20000201400 */
[C---:B------:R-:W-:Y:S02]  /*15e0*/  FFMA.FTZ R2, R39.reuse, R7, R2 ;  /* 0x0000000727027223 */ /* 0x040fe40000010002 */
[----:B------:R-:W-:Y:S01]  /*15f0*/  FFMA.FTZ R8, R39, R5, RZ ;  /* 0x0000000527087223 */ /* 0x000fe200000100ff */
[----:B------:R-:W-:Y:S01]  /*1600*/  FSETP.GE.AND P0, PT, R9, 105615, PT ;  /* 0x47ce47800900780b */ /* 0x000fe20003f06000 */
[----:B------:R-:W-:Y:S02]  /*1610*/  FFMA.FTZ R7, R6, -1.5707962512969970703, R19 ;  /* 0xbfc90fda06077823 */ /* 0x000fe40000010013 */
[----:B------:R-:W-:-:S02]  /*1620*/  FFMA.FTZ R5, R8, R2, R5 ;  /* 0x0000000208057223 */ /* 0x000fc40000010005 */
[C---:B------:R-:W-:Y:S02]  /*1630*/  FFMA.FTZ R7, R6.reuse, -7.5497894158615963534e-08, R7 ;  /* 0xb3a2216806077823 */ /* 0x040fe40000010007 */
[----:B------:R-:W-:Y:S02]  /*1640*/  @P1 FFMA.FTZ R5, R5, -1, RZ ;  /* 0xbf80000005051823 */ /* 0x000fe400000100ff */
[----:B------:R-:W-:-:S04]  /*1650*/  FFMA.FTZ R2, R6, -5.3903029534742383927e-15, R7 ;  /* 0xa7c234c506027823 */ /* 0x000fc80000010007 */
[----:B------:R-:W-:Y:S05]  /*1660*/  @!P0 BRA `(.L_x_10) ;  /* 0x0000032000008947 */ /* 0x000fea0003800000 */
[----:B------:R-:W-:-:S13]  /*1670*/  FSETP.NEU.AND P0, PT, R9, +INF , PT ;  /* 0x7f8000000900780b */ /* 0x000fda0003f0d000 */
[----:B------:R-:W-:Y:S01]  /*1680*/  @!P0 FMUL.FTZ R2, RZ, R19 ;  /* 0x00000013ff028220 */ /* 0x000fe20000410000 */
[----:B------:R-:W-:Y:S01]  /*1690*/  @!P0 IMAD.MOV.U32 R4, RZ, RZ, RZ ;  /* 0x000000ffff048224 */ /* 0x000fe200078e00ff */
[----:B------:R-:W-:Y:S05]  /*16a0*/  @!P0 BRA `(.L_x_10) ;  /* 0x000002e000008947 */ /* 0x000fea0003800000 */
[----:B------:R-:W-:Y:S01]  /*16b0*/  SHF.R.U32.HI R41, RZ, 0x17, R19 ;  /* 0x00000017ff297819 */ /* 0x000fe20000011613 */
[----:B------:R-:W-:Y:S01]  /*16c0*/  IMAD.SHL.U32 R4, R19, 0x100, RZ ;  /* 0x0000010013047824 */ /* 0x000fe200078e00ff */
[----:B------:R-:W-:Y:S01]  /*16d0*/  CS2R R50, SRZ ;  /* 0x0000000000327805 */ /* 0x000fe2000001ff00 */
[----:B------:R-:W-:Y:S01]  /*16e0*/  IMAD.MOV.U32 R9, RZ, RZ, RZ ;  /* 0x000000ffff097224 */ /* 0x000fe200078e00ff */
[----:B------:R-:W-:Y:S01]  /*16f0*/  LOP3.LUT R2, R41, 0xe0, RZ, 0xc0, !PT ;  /* 0x000000e029027812 */ /* 0x000fe200078ec0ff */
[----:B------:R-:W-:Y:S01]  /*1700*/  IMAD.MOV.U32 R39, RZ, RZ, R1 ;  /* 0x000000ffff277224 */ /* 0x000fe200078e0001 */
[----:B------:R-:W-:Y:S02]  /*1710*/  LOP3.LUT R45, R4, 0x80000000, RZ, 0xfc, !PT ;  /* 0x80000000042d7812 */ /* 0x000fe400078efcff */
[----:B------:R-:W-:-:S04]  /*1720*/  IADD3 R2, R2, -0x80, RZ ;  /* 0xffffff8002027810 */ /* 0x000fc80007ffe0ff */
[----:B------:R-:W-:Y:S02]  /*1730*/  SHF.R.U32.HI R2, RZ, 0x5, R2 ;  /* 0x00000005ff027819 */ /* 0x000fe40000011602 */
.L_x_11:
        /* <DEDUP_REMOVED lines=37> */
.L_x_10:
[----:B------:R-:W-:Y:S05]  /*1990*/  BSYNC B0 ;  /* 0x0000000000007941 */ /* 0x000fea0003800000 */
.L_x_9:
[----:B------:R-:W-:Y:S01]  /*19a0*/  LOP3.LUT R6, R4, 0x1, RZ, 0xc0, !PT ;  /* 0x0000000104067812 */ /* 0x000fe200078ec0ff */
[----:B------:R-:W-:Y:S01]  /*19b0*/  FMUL R19, R18, 0.63661974668502807617 ;  /* 0x3f22f98312137820 */ /* 0x000fe20000400000 */
[----:B------:R-:W-:Y:S01]  /*19c0*/  FMUL.FTZ R39, R2, R2 ;  /* 0x0000000202277220 */ /* 0x000fe20000410000 */
[----:B------:R-:W-:Y:S01]  /*19d0*/  IMAD.MOV.U32 R7, RZ, RZ, 0x3c0885e4 ;  /* 0x3c0885e4ff077424 */ /* 0x000fe200078e00ff */
[----:B------:R-:W-:Y:S01]  /*19e0*/  ISETP.NE.U32.AND P0, PT, R6, 0x1, PT ;  /* 0x000000010600780c */ /* 0x000fe20003f05070 */
[----:B------:R-:W-:Y:S01]  /*19f0*/  IMAD.MOV.U32 R6, RZ, RZ, -0x46b2bead ;  /* 0xb94d4153ff067424 */ /* 0x000fe200078e00ff */
[----:B------:R-:W-:Y:S01]  /*1a00*/  IADD3 R8, R4, 0x1, RZ ;  /* 0x0000000104087810 */ /* 0x000fe20007ffe0ff */
[----:B------:R-:W0:Y:S01]  /*1a10*/  F2I.FTZ.NTZ R19, R19 ;  /* 0x0000001300137305 */ /* 0x000e220000213100 */
[----:B------:R-:W-:Y:S01]  /*1a20*/  IMAD.MOV.U32 R4, RZ, RZ, -0x41d55558 ;  /* 0xbe2aaaa8ff047424 */ /* 0x000fe200078e00ff */
[----:B------:R-:W-:Y:S01]  /*1a30*/  FSEL R2, R2, 1, !P0 ;  /* 0x3f80000002027808 */ /* 0x000fe20004000000 */
[----:B------:R-:W-:Y:S01]  /*1a40*/  BSSY B0, `(.L_x_12) ;  /* 0x0000045000007945 */ /* 0x000fe20003800000 */
[----:B------:R-:W-:-:S06]  /*1a50*/  LOP3.LUT P1, RZ, R8, 0x2, RZ, 0xc0, !PT ;  /* 0x0000000208ff7812 */ /* 0x000fcc000782c0ff */
[----:B------:R-:W-:Y:S02]  /*1a60*/  @P0 IMAD.MOV.U32 R50, RZ, RZ, 0x37cbac00 ;  /* 0x37cbac00ff320424 */ /* 0x000fe400078e00ff */
[----:B------:R-:W-:Y:S02]  /*1a70*/  @P0 IMAD.MOV.U32 R7, RZ, RZ, 0x3d2aaabb ;  /* 0x3d2aaabbff070424 */ /* 0x000fe400078e00ff */
[C---:B------:R-:W-:Y:S01]  /*1a80*/  @P0 FFMA.FTZ R6, R39.reuse, R50, -0.0013887860113754868507 ;  /* 0xbab607ed27060423 */ /* 0x040fe20000010032 */
[----:B------:R-:W-:Y:S01]  /*1a90*/  @P0 IMAD.MOV.U32 R4, RZ, RZ, -0x41000001 ;  /* 0xbeffffffff040424 */ /* 0x000fe200078e00ff */
[----:B0-----:R-:W-:Y:S02]  /*1aa0*/  I2FP.F32.S32 R9, R19 ;  /* 0x0000001300097245 */ /* 0x001fe40000201400 */
[----:B------:R-:W-:Y:S01]  /*1ab0*/  FFMA.FTZ R7, R39, R6, R7 ;  /* 0x0000000627077223 */ /* 0x000fe20000010007 */
[----:B------:R-:W-:-:S03]  /*1ac0*/  FADD.FTZ R6, |R18|, -RZ ;  /* 0x800000ff12067221 */ /* 0x000fc60000010200 */
[----:B------:R-:W-:Y:S01]  /*1ad0*/  FFMA.FTZ R7, R39, R7, R4 ;  /* 0x0000000727077223 */ /* 0x000fe20000010004 */
[----:B------:R-:W-:Y:S01]  /*1ae0*/  FFMA.FTZ R4, R9, -1.5707962512969970703, R18 ;  /* 0xbfc90fda09047823 */ /* 0x000fe20000010012 */
[----:B------:R-:W-:Y:S01]  /*1af0*/  FSETP.GE.AND P0, PT, R6, 105615, PT ;  /* 0x47ce47800600780b */ /* 0x000fe20003f06000 */
[----:B------:R-:W-:Y:S02]  /*1b00*/  FFMA.FTZ R39, R39, R2, RZ ;  /* 0x0000000227277223 */ /* 0x000fe400000100ff */
[----:B------:R-:W-:Y:S02]  /*1b10*/  FFMA.FTZ R4, R9, -7.5497894158615963534e-08, R4 ;  /* 0xb3a2216809047823 */ /* 0x000fe40000010004 */
[----:B------:R-:W-:Y:S02]  /*1b20*/  FFMA.FTZ R2, R39, R7, R2 ;  /* 0x0000000727027223 */ /* 0x000fe40000010002 */
[----:B------:R-:W-:Y:S02]  /*1b30*/  FFMA.FTZ R4, R9, -5.3903029534742383927e-15, R4 ;  /* 0xa7c234c509047823 */ /* 0x000fe40000010004 */
[----:B------:R-:W-:-:S04]  /*1b40*/  @P1 FFMA.FTZ R2, R2, -1, RZ ;  /* 0xbf80000002021823 */ /* 0x000fc800000100ff */
        /* <DEDUP_REMOVED lines=15> */
.L_x_14:
        /* <DEDUP_REMOVED lines=37> */
.L_x_13:
[----:B------:R-:W-:Y:S05]  /*1e90*/  BSYNC B0 ;  /* 0x0000000000007941 */ /* 0x000fea0003800000 */
.L_x_12:
[C---:B------:R-:W-:Y:S01]  /*1ea0*/  LOP3.LUT R6, R19.reuse, 0x1, RZ, 0xc0, !PT ;  /* 0x0000000113067812 */ /* 0x040fe200078ec0ff */
[----:B------:R-:W-:Y:S01]  /*1eb0*/  FMUL.FTZ R50, R4, R4 ;  /* 0x0000000404327220 */ /* 0x000fe20000410000 */
[----:B------:R-:W-:Y:S01]  /*1ec0*/  IADD3 R19, R19, 0x1, RZ ;  /* 0x0000000113137810 */ /* 0x000fe20007ffe0ff */
[----:B------:R-:W-:Y:S01]  /*1ed0*/  IMAD.MOV.U32 R7, RZ, RZ, -0x46b2bead ;  /* 0xb94d4153ff077424 */ /* 0x000fe200078e00ff */
[----:B------:R-:W-:Y:S01]  /*1ee0*/  ISETP.NE.U32.AND P0, PT, R6, 0x1, PT ;  /* 0x000000010600780c */ /* 0x000fe20003f05070 */
[----:B------:R-:W-:Y:S01]  /*1ef0*/  FMUL R6, R37, 0.63661974668502807617 ;  /* 0x3f22f98325067820 */ /* 0x000fe20000400000 */
[----:B------:R-:W-:Y:S01]  /*1f00*/  IMAD.MOV.U32 R8, RZ, RZ, 0x3c0885e4 ;  /* 0x3c0885e4ff087424 */ /* 0x000fe200078e00ff */
[----:B------:R-:W-:Y:S01]  /*1f10*/  LOP3.LUT P1, RZ, R19, 0x2, RZ, 0xc0, !PT ;  /* 0x0000000213ff7812 */ /* 0x000fe2000782c0ff */
[----:B------:R-:W-:Y:S01]  /*1f20*/  FADD.FTZ R19, |R37|, -RZ ;  /* 0x800000ff25137221 */ /* 0x000fe20000010200 */
[----:B------:R-:W-:Y:S02]  /*1f30*/  BSSY B0, `(.L_x_15) ;  /* 0x0000045000007945 */ /* 0x000fe40003800000 */
[----:B------:R-:W0:Y:S06]  /*1f40*/  F2I.FTZ.NTZ R6, R6 ;  /* 0x0000000600067305 */ /* 0x000e2c0000213100 */
[----:B------:R-:W-:Y:S01]  /*1f50*/  @P0 MOV R9, 0x37cbac00 ;  /* 0x37cbac0000090802 */ /* 0x000fe20000000f00 */
[----:B------:R-:W-:-:S04]  /*1f60*/  @P0 IMAD.MOV.U32 R8, RZ, RZ, 0x3d2aaabb ;  /* 0x3d2aaabbff080424 */ /* 0x000fc800078e00ff */
[C---:B------:R-:W-:Y:S01]  /*1f70*/  @P0 FFMA.FTZ R7, R50.reuse, R9, -0.0013887860113754868507 ;  /* 0xbab607ed32070423 */ /* 0x040fe20000010009 */
[----:B------:R-:W-:Y:S02]  /*1f80*/  IMAD.MOV.U32 R9, RZ, RZ, -0x41d55558 ;  /* 0xbe2aaaa8ff097424 */ /* 0x000fe400078e00ff */
[----:B------:R-:W-:Y:S01]  /*1f90*/  @P0 IMAD.MOV.U32 R9, RZ, RZ, -0x41000001 ;  /* 0xbeffffffff090424 */ /* 0x000fe200078e00ff */
[----:B------:R-:W-:Y:S01]  /*1fa0*/  FFMA.FTZ R8, R50, R7, R8 ;  /* 0x0000000732087223 */ /* 0x000fe20000010008 */
[----:B------:R-:W-:Y:S02]  /*1fb0*/  FSEL R7, R4, 1, !P0 ;  /* 0x3f80000004077808 */ /* 0x000fe40004000000 */
[----:B------:R-:W-:Y:S01]  /*1fc0*/  FSETP.GE.AND P0, PT, R19, 105615, PT ;  /* 0x47ce47801300780b */ /* 0x000fe20003f06000 */
[C---:B------:R-:W-:Y:S01]  /*1fd0*/  FFMA.FTZ R8, R50.reuse, R8, R9 ;  /* 0x0000000832087223 */ /* 0x040fe20000010009 */
[----:B0-----:R-:W-:Y:S01]  /*1fe0*/  I2FP.F32.S32 R18, R6 ;  /* 0x0000000600127245 */ /* 0x001fe20000201400 */
[----:B------:R-:W-:-:S04]  /*1ff0*/  FFMA.FTZ R50, R50, R7, RZ ;  /* 0x0000000732327223 */ /* 0x000fc800000100ff */
[----:B------:R-:W-:Y:S01]  /*2000*/  FFMA.FTZ R9, R18, -1.5707962512969970703, R37 ;  /* 0xbfc90fda12097823 */ /* 0x000fe20000010025 */
[----:B------:R-:W-:-:S03]  /*2010*/  FFMA.FTZ R7, R50, R8, R7 ;  /* 0x0000000832077223 */ /* 0x000fc60000010007 */
[----:B------:R-:W-:Y:S01]  /*2020*/  FFMA.FTZ R9, R18, -7.5497894158615963534e-08, R9 ;  /* 0xb3a2216812097823 */ /* 0x000fe20000010009 */
[----:B------:R-:W-:-:S03]  /*2030*/  @P1 FFMA.FTZ R7, R7, -1, RZ ;  /* 0xbf80000007071823 */ /* 0x000fc600000100ff */
[----:B------:R-:W-:Y:S01]  /*2040*/  FFMA.FTZ R4, R18, -5.3903029534742383927e-15, R9 ;  /* 0xa7c234c512047823 */ /* 0x000fe20000010009 */
        /* <DEDUP_REMOVED lines=14> */
.L_x_17:
        /* <DEDUP_REMOVED lines=21> */
[--C-:B------:R-:W-:Y:S02]  /*2280*/  SHF.R.U32.HI R39, RZ, 0x1e, R4.reuse ;  /* 0x0000001eff277819 */ /* 0x100fe40000011604 */
[C---:B------:R-:W-:Y:S01]  /*2290*/  SHF.L.W.U32.HI R6, R9.reuse, 0x2, R4 ;  /* 0x0000000209067819 */ /* 0x040fe20000010e04 */
[----:B------:R-:W-:Y:S01]  /*22a0*/  IMAD.SHL.U32 R9, R9, 0x4, RZ ;  /* 0x0000000409097824 */ /* 0x000fe200078e00ff */
[----:B------:R-:W-:Y:S02]  /*22b0*/  ISETP.GE.AND P0, PT, R37, RZ, PT ;  /* 0x000000ff2500720c */ /* 0x000fe40003f06270 */
[----:B------:R-:W-:Y:S02]  /*22c0*/  SHF.R.S32.HI R18, RZ, 0x1f, R6 ;  /* 0x0000001fff127819 */ /* 0x000fe40000011406 */
[----:B------:R-:W-:-:S02]  /*22d0*/  LOP3.LUT R37, R6, R37, RZ, 0x3c, !PT ;  /* 0x0000002506257212 */ /* 0x000fc400078e3cff */
[C---:B------:R-:W-:Y:S02]  /*22e0*/  LOP3.LUT R8, R18.reuse, R9, RZ, 0x3c, !PT ;  /* 0x0000000912087212 */ /* 0x040fe400078e3cff */
[----:B------:R-:W-:Y:S02]  /*22f0*/  LOP3.LUT R9, R18, R6, RZ, 0x3c, !PT ;  /* 0x0000000612097212 */ /* 0x000fe400078e3cff */
[----:B------:R-:W-:Y:S02]  /*2300*/  LEA.HI R6, R6, R39, RZ, 0x1 ;  /* 0x0000002706067211 */ /* 0x000fe400078f08ff */
[----:B------:R-:W-:Y:S02]  /*2310*/  ISETP.GE.AND P1, PT, R37, RZ, PT ;  /* 0x000000ff2500720c */ /* 0x000fe40003f26270 */
[----:B------:R-:W0:Y:S01]  /*2320*/  I2F.F64.S64 R8, R8 ;  /* 0x0000000800087312 */ /* 0x000e220000301c00 */
[----:B------:R-:W-:-:S05]  /*2330*/  IMAD.MOV R4, RZ, RZ, -R6 ;  /* 0x000000ffff047224 */ /* 0x000fca00078e0a06 */
[----:B------:R-:W-:Y:S01]  /*2340*/  @!P0 MOV R6, R4 ;  /* 0x0000000400068202 */ /* 0x000fe20000000f00 */
[----:B0-----:R-:W0:-:S10]  /*2350*/  DMUL R18, R8, c[0x2][0x0] ;  /* 0x0080000008127a28 */ /* 0x001e140000000000 */
[----:B0-----:R-:W0:Y:S02]  /*2360*/  F2F.F32.F64 R18, R18 ;  /* 0x0000001200127310 */ /* 0x001e240000301000 */
[----:B0-----:R-:W-:-:S06]  /*2370*/  FSEL R4, -R18, R18, !P1 ;  /* 0x0000001212047208 */ /* 0x001fcc0004800100 */
.L_x_16:
[----:B------:R-:W-:Y:S05]  /*2380*/  BSYNC B0 ;  /* 0x0000000000007941 */ /* 0x000fea0003800000 */
.L_x_15:
        /* <DEDUP_REMOVED lines=42> */
.L_x_20:
        /* <DEDUP_REMOVED lines=37> */
.L_x_19:
[----:B------:R-:W-:Y:S05]  /*2880*/  BSYNC B0 ;  /* 0x0000000000007941 */ /* 0x000fea0003800000 */
.L_x_18:
[----:B------:R-:W-:Y:S01]  /*2890*/  LOP3.LUT R6, R37, 0x1, RZ, 0xc0, !PT ;  /* 0x0000000125067812 */ /* 0x000fe200078ec0ff */
        /* <DEDUP_REMOVED lines=10> */
[----:B------:R-:W-:-:S02]  /*2940*/  @P0 IMAD.MOV.U32 R18, RZ, RZ, 0x37cbac00 ;  /* 0x37cbac00ff120424 */ /* 0x000fc400078e00ff */
[----:B------:R-:W-:Y:S02]  /*2950*/  @P0 IMAD.MOV.U32 R9, RZ, RZ, 0x3d2aaabb ;  /* 0x3d2aaabbff090424 */ /* 0x000fe400078e00ff */
        /* <DEDUP_REMOVED lines=22> */
[----:B------:R-:W-:Y:S01]  /*2ac0*/  CS2R R50, SRZ ;  /* 0x0000000000327805 */ /* 0x000fe2000001ff00 */
[----:B------:R-:W-:Y:S01]  /*2ad0*/  LOP3.LUT R6, R41, 0xe0, RZ, 0xc0, !PT ;  /* 0x000000e029067812 */ /* 0x000fe200078ec0ff */
[----:B------:R-:W-:Y:S01]  /*2ae0*/  IMAD.MOV.U32 R39, RZ, RZ, R1 ;  /* 0x000000ffff277224 */ /* 0x000fe200078e0001 */
[----:B------:R-:W-:Y:S02]  /*2af0*/  LOP3.LUT R45, R8, 0x80000000, RZ, 0xfc, !PT ;  /* 0x80000000082d7812 */ /* 0x000fe400078efcff */
[----:B------:R-:W-:-:S04]  /*2b00*/  IADD3 R6, R6, -0x80, RZ ;  /* 0xffffff8006067810 */ /* 0x000fc80007ffe0ff */
[----:B------:R-:W-:Y:S02]  /*2b10*/  SHF.R.U32.HI R6, RZ, 0x5, R6 ;  /* 0x00000005ff067819 */ /* 0x000fe40000011606 */
.L_x_23:
        /* <DEDUP_REMOVED lines=26> */
[----:B------:R-:W-:-:S02]  /*2cc0*/  LEA.HI R6, R8, R39, RZ, 0x1 ;  /* 0x0000002708067211 */ /* 0x000fc400078f08ff */
[C---:B------:R-:W-:Y:S02]  /*2cd0*/  LOP3.LUT R18, R36.reuse, R19, RZ, 0x3c, !PT ;  /* 0x0000001324127212 */ /* 0x040fe400078e3cff */
[----:B------:R-:W-:Y:S02]  /*2ce0*/  LOP3.LUT R19, R36, R8, RZ, 0x3c, !PT ;  /* 0x0000000824137212 */ /* 0x000fe400078e3cff */
[----:B------:R-:W-:Y:S01]  /*2cf0*/  LOP3.LUT R35, R8, R35, RZ, 0x3c, !PT ;  /* 0x0000002308237212 */ /* 0x000fe200078e3cff */
[----:B------:R-:W-:-:S03]  /*2d00*/  IMAD.MOV R8, RZ, RZ, -R6 ;  /* 0x000000ffff087224 */ /* 0x000fc600078e0a06 */
[----:B------:R-:W0:Y:S01]  /*2d10*/  I2F.F64.S64 R18, R18 ;  /* 0x0000001200127312 */ /* 0x000e220000301c00 */
[----:B------:R-:W-:Y:S01]  /*2d20*/  ISETP.GE.AND P1, PT, R35, RZ, PT ;  /* 0x000000ff2300720c */ /* 0x000fe20003f26270 */
[----:B------:R-:W-:Y:S01]  /*2d30*/  @!P0 IMAD.MOV.U32 R6, RZ, RZ, R8 ;  /* 0x000000ffff068224 */ /* 0x000fe200078e0008 */
[----:B0-----:R-:W0:-:S10]  /*2d40*/  DMUL R36, R18, c[0x2][0x0] ;  /* 0x0080000012247a28 */ /* 0x001e140000000000 */
[----:B0-----:R-:W0:Y:S02]  /*2d50*/  F2F.F32.F64 R36, R36 ;  /* 0x0000002400247310 */ /* 0x001e240000301000 */
[----:B0-----:R-:W-:-:S06]  /*2d60*/  FSEL R51, -R36, R36, !P1 ;  /* 0x0000002424337208 */ /* 0x001fcc0004800100 */
.L_x_22:
[----:B------:R-:W-:Y:S05]  /*2d70*/  BSYNC B0 ;  /* 0x0000000000007941 */ /* 0x000fea0003800000 */
.L_x_21:
[----:B------:R-:W-:Y:S01]  /*2d80*/  ISETP.GE.AND P1, PT, R31, 0x20, PT ;  /* 0x000000201f00780c */ /* 0x000fe20003f26270 */
[----:B------:R-:W-:-:S12]  /*2d90*/  IMAD.MOV.U32 R50, RZ, RZ, RZ ;  /* 0x000000ffff327224 */ /* 0x000fd800078e00ff */
[----:B------:R0:W2:Y:S01]  /*2da0*/  @!P1 LDG.E.EL R50, [R16.64] ;  /* 0x0000000410329981 */ /* 0x0000a2000c2e1900 */
[----:B------:R-:W-:Y:S01]  /*2db0*/  LOP3.LUT R52, R6, 0x1, RZ, 0xc0, !PT ;  /* 0x0000000106347812 */ /* 0x000fe200078ec0ff */
[----:B------:R-:W-:Y:S01]  /*2dc0*/  IMAD.MOV.U32 R8, RZ, RZ, RZ ;  /* 0x000000ffff087224 */ /* 0x000fe200078e00ff */
[----:B------:R-:W-:Y:S01]  /*2dd0*/  IADD3 R53, R31, 0x20, RZ ;  /* 0x000000201f357810 */ /* 0x000fe20007ffe0ff */
[----:B------:R-:W-:Y:S01]  /*2de0*/  IMAD.MOV.U32 R39, RZ, RZ, RZ ;  /* 0x000000ffff277224 */ /* 0x000fe200078e00ff */
[----:B------:R-:W-:Y:S01]  /*2df0*/  ISETP.NE.U32.AND P2, PT, R52, 0x1, PT ;  /* 0x000000013400780c */ /* 0x000fe20003f45070 */
[----:B------:R-:W-:Y:S01]  /*2e00*/  CS2R R36, SRZ ;  /* 0x0000000000247805 */ /* 0x000fe2000001ff00 */
[----:B------:R-:W-:Y:S01]  /*2e10*/  IMAD.MOV.U32 R45, RZ, RZ, RZ ;  /* 0x000000ffff2d7224 */ /* 0x000fe200078e00ff */
[----:B------:R1:W5:Y:S01]  /*2e20*/  @!P1 LDG.E.EL R8, [R28.64] ;  /* 0x000000041c089981 */ /* 0x000362000c2e1900 */
[----:B------:R-:W-:Y:S01]  /*2e30*/  MOV R41, RZ ;  /* 0x000000ff00297202 */ /* 0x000fe20000000f00 */
[----:B0-----:R-:W-:Y:S01]  /*2e40*/  CS2R R16, SRZ ;  /* 0x0000000000107805 */ /* 0x001fe2000001ff00 */
[----:B------:R-:W-:Y:S01]  /*2e50*/  CS2R R18, SRZ ;  /* 0x0000000000127805 */ /* 0x000fe2000001ff00 */
[----:B------:R0:W5:Y:S04]  /*2e60*/  @!P1 LDG.E.EL R39, [R10.64] ;  /* 0x000000040a279981 */ /* 0x000168000c2e1900 */
[----:B------:R3:W5:Y:S01]  /*2e70*/  @!P1 LDG.E.EL R37, [R12.64] ;  /* 0x000000040c259981 */ /* 0x000762000c2e1900 */
[----:B-1----:R-:W-:-:S03]  /*2e80*/  IMAD R28, R34, 0x40, R53 ;  /* 0x00000040221c7824 */ /* 0x002fc600078e0235 */
[----:B------:R1:W5:Y:S01]  /*2e90*/  @!P1 LDG.E.EL R45, [R14.64] ;  /* 0x000000040e2d9981 */ /* 0x000362000c2e1900 */
[----:B0-----:R-:W-:Y:S02]  /*2ea0*/  IMAD R10, R58, 0x40, R53 ;  /* 0x000000403a0a7824 */ /* 0x001fe400078e0235 */
[-C--:B------:R-:W-:Y:S01]  /*2eb0*/  IMAD.WIDE R28, R28, R55.reuse, c[0x0][0x160] ;  /* 0x000058001c1c7625 */ /* 0x080fe200078e0237 */
[----:B------:R0:W5:Y:S01]  /*2ec0*/  @!P1 LDG.E.EL R36, [R48.64] ;  /* 0x0000000430249981 */ /* 0x000162000c2e1900 */
[----:B---3--:R-:W-:Y:S02]  /*2ed0*/  CS2R R12, SRZ ;  /* 0x00000000000c7805 */ /* 0x008fe4000001ff00 */
[----:B------:R-:W-:Y:S01]  /*2ee0*/  IMAD.WIDE R10, R10, R55, c[0x0][0x160] ;  /* 0x000058000a0a7625 */ /* 0x000fe200078e0237 */
[----:B------:R3:W5:Y:S01]  /*2ef0*/  @!P1 LDG.E.EL R41, [R46.64] ;  /* 0x000000042e299981 */ /* 0x000762000c2e1900 */
[----:B-1----:R-:W-:Y:S01]  /*2f00*/  CS2R R14, SRZ ;  /* 0x00000000000e7805 */ /* 0x002fe2000001ff00 */
[----:B------:R-:W-:-:S02]  /*2f10*/  IADD3 R6, R6, 0x1, RZ ;  /* 0x0000000106067810 */ /* 0x000fc40007ffe0ff */
[----:B------:R1:W5:Y:S01]  /*2f20*/  @!P1 LDG.E.EL.128 R16, [R28.64] ;  /* 0x000000041c109981 */ /* 0x000362000c2e1d00 */
[----:B0-----:R-:W-:Y:S01]  /*2f30*/  @P2 IMAD.MOV.U32 R48, RZ, RZ, 0x37cbac00 ;  /* 0x37cbac00ff302424 */ /* 0x001fe200078e00ff */
[----:B---3--:R-:W-:Y:S02]  /*2f40*/  FMUL.FTZ R47, R51, R51 ;  /* 0x00000033332f7220 */ /* 0x008fe40000410000 */
[----:B------:R0:W5:Y:S01]  /*2f50*/  @!P1 LDG.E.EL.128 R12, [R10.64] ;  /* 0x000000040a0c9981 */ /* 0x000162000c2e1d00 */
[----:B------:R-:W-:Y:S01]  /*2f60*/  IMAD.MOV.U32 R53, RZ, RZ, -0x46b2bead ;  /* 0xb94d4153ff357424 */ /* 0x000fe200078e00ff */
[----:B------:R-:W-:Y:S01]  /*2f70*/  LOP3.LUT P0, RZ, R6, 0x2, RZ, 0xc0, !PT ;  /* 0x0000000206ff7812 */ /* 0x000fe2000780c0ff */
[----:B------:R-:W-:Y:S01]  /*2f80*/  IMAD.MOV.U32 R54, RZ, RZ, 0x3c0885e4 ;  /* 0x3c0885e4ff367424 */ /* 0x000fe200078e00ff */
[----:B------:R-:W-:Y:S01]  /*2f90*/  @P2 FFMA.FTZ R53, R47, R48, -0.0013887860113754868507 ;  /* 0xbab607ed2f352423 */ /* 0x000fe20000010030 */
[----:B------:R-:W-:Y:S01]  /*2fa0*/  @P2 IMAD.MOV.U32 R54, RZ, RZ, 0x3d2aaabb ;  /* 0x3d2aaabbff362424 */ /* 0x000fe200078e00ff */
[----:B------:R-:W-:Y:S01]  /*2fb0*/  FSEL R6, R51, 1, !P2 ;  /* 0x3f80000033067808 */ /* 0x000fe20005000000 */
[----:B0-----:R-:W-:-:S02]  /*2fc0*/  IMAD.MOV.U32 R10, RZ, RZ, -0x41d55558 ;  /* 0xbe2aaaa8ff0a7424 */ /* 0x001fc400078e00ff */
[----:B------:R-:W-:Y:S01]  /*2fd0*/  @P2 IMAD.MOV.U32 R10, RZ, RZ, -0x41000001 ;  /* 0xbeffffffff0a2424 */ /* 0x000fe200078e00ff */
[----:B------:R-:W-:Y:S01]  /*2fe0*/  FFMA.FTZ R53, R47, R53, R54 ;  /* 0x000000352f357223 */ /* 0x000fe20000010036 */
[----:B------:R-:W-:-:S03]  /*2ff0*/  IMAD.MOV.U32 R35, RZ, RZ, RZ ;  /* 0x000000ffff237224 */ /* 0x000fc600078e00ff */
[C---:B------:R-:W-:Y:S01]  /*3000*/  FFMA.FTZ R53, R47.reuse, R53, R10 ;  /* 0x000000352f357223 */ /* 0x040fe2000001000a */
[----:B------:R-:W-:Y:S01]  /*3010*/  FFMA.FTZ R47, R47, R6, RZ ;  /* 0x000000062f2f7223 */ /* 0x000fe200000100ff */
[----:B------:R-:W-:Y:S01]  /*3020*/  BSSY B0, `(.L_x_24) ;  /* 0x0000040000007945 */ /* 0x000fe20003800000 */
[----:B------:R0:W5:Y:S02]  /*3030*/  @!P1 LDG.E.EL R35, [R32.64] ;  /* 0x0000000420239981 */ /* 0x000164000c2e1900 */
[----:B------:R-:W-:-:S04]  /*3040*/  FFMA.FTZ R6, R47, R53, R6 ;  /* 0x000000352f067223 */ /* 0x000fc80000010006 */
[----:B------:R-:W-:Y:S01]  /*3050*/  @P0 FFMA.FTZ R6, R6, -1, RZ ;  /* 0xbf80000006060823 */ /* 0x000fe200000100ff */
[----:B--2---:R-:W-:-:S06]  /*3060*/  FMUL R52, R50, 0.63661974668502807617 ;  /* 0x3f22f98332347820 */ /* 0x004fcc0000400000 */
[----:B------:R-:W2:Y:S01]  /*3070*/  F2I.FTZ.NTZ R52, R52 ;  /* 0x0000003400347305 */ /* 0x000ea20000213100 */
[----:B-1----:R-:W-:-:S05]  /*3080*/  FADD.FTZ R28, |R50|, -RZ ;  /* 0x800000ff321c7221 */ /* 0x002fca0000010200 */
[----:B------:R-:W-:Y:S02]  /*3090*/  FSETP.GE.AND P2, PT, R28, 105615, PT ;  /* 0x47ce47801c00780b */ /* 0x000fe40003f46000 */
[----:B--2---:R-:W-:-:S05]  /*30a0*/  I2FP.F32.S32 R11, R52 ;  /* 0x00000034000b7245 */ /* 0x004fca0000201400 */
[----:B------:R-:W-:-:S04]  /*30b0*/  FFMA.FTZ R10, R11, -1.5707962512969970703, R50 ;  /* 0xbfc90fda0b0a7823 */ /* 0x000fc80000010032 */
[----:B------:R-:W-:-:S04]  /*30c0*/  FFMA.FTZ R10, R11, -7.5497894158615963534e-08, R10 ;  /* 0xb3a221680b0a7823 */ /* 0x000fc8000001000a */
[----:B0-----:R-:W-:Y:S01]  /*30d0*/  FFMA.FTZ R32, R11, -5.3903029534742383927e-15, R10 ;  /* 0xa7c234c50b207823 */ /* 0x001fe2000001000a */
        /* <DEDUP_REMOVED lines=9> */
[----:B------:R-:W-:Y:S02]  /*3170*/  LOP3.LUT R10, R47, 0xe0, RZ, 0xc0, !PT ;  /* 0x000000e02f0a7812 */ /* 0x000fe400078ec0ff */
[----:B------:R-:W-:Y:S02]  /*3180*/  MOV R33, R1 ;  /* 0x0000000100217202 */ /* 0x000fe40000000f00 */
[----:B------:R-:W-:-:S02]  /*3190*/  IADD3 R10, R10, -0x80, RZ ;  /* 0xffffff800a0a7810 */ /* 0x000fc40007ffe0ff */
[----:B------:R-:W-:Y:S02]  /*31a0*/  LOP3.LUT R51, R11, 0x80000000, RZ, 0xfc, !PT ;  /* 0x800000000b337812 */ /* 0x000fe400078efcff */
[----:B------:R-:W-:Y:S02]  /*31b0*/  SHF.R.U32.HI R46, RZ, 0x5, R10 ;  /* 0x00000005ff2e7819 */ /* 0x000fe4000001160a */
.L_x_26:
[----:B------:R-:W-:-:S04]  /*31c0*/  IADD3 R10, P0, R48, c[0x4][0x8], RZ ;  /* 0x01000200300a7a10 */ /* 0x000fc80007f1e0ff */
[----:B------:R-:W-:-:S06]  /*31d0*/  IADD3.X R11, R49, c[0x4][0xc], RZ, P0, !PT ;  /* 0x01000300310b7a10 */ /* 0x000fcc00007fe4ff */
[----:B------:R-:W2:Y:S01]  /*31e0*/  LDG.E.CONSTANT R11, [R10.64] ;  /* 0x000000040a0b7981 */ /* 0x000ea2000c1e9900 */
[----:B------:R-:W-:Y:S01]  /*31f0*/  IADD3 R48, P2, R48, 0x4, RZ ;  /* 0x0000000430307810 */ /* 0x000fe20007f5e0ff */
[----:B------:R-:W-:Y:S02]  /*3200*/  IMAD.MOV.U32 R28, RZ, RZ, R32 ;  /* 0x000000ffff1c7224 */ /* 0x000fe400078e0020 */
[----:B------:R-:W-:Y:S01]  /*3210*/  IMAD.MOV.U32 R29, RZ, RZ, RZ ;  /* 0x000000ffff1d7224 */ /* 0x000fe200078e00ff */
[----:B------:R-:W-:Y:S01]  /*3220*/  ISETP.NE.U32.AND P0, PT, R48, 0x18, PT ;  /* 0x000000183000780c */ /* 0x000fe20003f05070 */
[----:B------:R-:W-:-:S05]  /*3230*/  IMAD.X R49, RZ, RZ, R49, P2 ;  /* 0x000000ffff317224 */ /* 0x000fca00010e0631 */
[----:B------:R-:W-:Y:S01]  /*3240*/  ISETP.NE.AND.EX P0, PT, R49, RZ, PT, P0 ;  /* 0x000000ff3100720c */ /* 0x000fe20003f05300 */
[----:B--2---:R-:W-:-:S04]  /*3250*/  IMAD.WIDE.U32 R28, R51, R11, R28 ;  /* 0x0000000b331c7225 */ /* 0x004fc800078e001c */
[----:B------:R-:W-:Y:S01]  /*3260*/  IMAD.MOV.U32 R32, RZ, RZ, R29 ;  /* 0x000000ffff207224 */ /* 0x000fe200078e001d */
        /* <DEDUP_REMOVED lines=18> */
[----:B------:R-:W-:Y:S01]  /*3390*/  LOP3.LUT R11, R11, R47, RZ, 0x3c, !PT ;  /* 0x0000002f0b0b7212 */ /* 0x000fe200078e3cff */
[----:B0-----:R-:W-:Y:S01]  /*33a0*/  IMAD.MOV R32, RZ, RZ, -R52 ;  /* 0x000000ffff207224 */ /* 0x001fe200078e0a34 */
[----:B------:R-:W-:-:S03]  /*33b0*/  LOP3.LUT R50, R47, R50, RZ, 0x3c, !PT ;  /* 0x000000322f327212 */ /* 0x000fc600078e3cff */
[----:B------:R-:W-:Y:S01]  /*33c0*/  @!P0 IMAD.MOV.U32 R52, RZ, RZ, R32 ;  /* 0x000000ffff348224 */ /* 0x000fe200078e0020 */
[----:B------:R-:W0:Y:S01]  /*33d0*/  I2F.F64.S64 R10, R10 ;  /* 0x0000000a000a7312 */ /* 0x000e220000301c00 */
[----:B------:R-:W-:Y:S01]  /*33e0*/  ISETP.GE.AND P2, PT, R50, RZ, PT ;  /* 0x000000ff3200720c */ /* 0x000fe20003f46270 */
[----:B0-----:R-:W0:-:S10]  /*33f0*/  DMUL R28, R10, c[0x2][0x0] ;  /* 0x008000000a1c7a28 */ /* 0x001e140000000000 */
[----:B0-----:R-:W0:Y:S02]  /*3400*/  F2F.F32.F64 R28, R28 ;  /* 0x0000001c001c7310 */ /* 0x001e240000301000 */
[----:B0-----:R-:W-:-:S06]  /*3410*/  FSEL R32, -R28, R28, !P2 ;  /* 0x0000001c1c207208 */ /* 0x001fcc0005000100 */
.L_x_25:
[----:B------:R-:W-:Y:S05]  /*3420*/  BSYNC B0 ;  /* 0x0000000000007941 */ /* 0x000fea0003800000 */
.L_x_24:
        /* <DEDUP_REMOVED lines=8> */
[----:B------:R-:W-:Y:S01]  /*34b0*/  LOP3.LUT P0, RZ, R52, 0x2, RZ, 0xc0, !PT ;  /* 0x0000000234ff7812 */ /* 0x000fe2000780c0ff */
[----:B------:R-:W-:Y:S08]  /*34c0*/  BSSY B0, `(.L_x_27) ;  /* 0x0000046000007945 */ /* 0x000ff00003800000 */
[----:B------:R-:W-:-:S02]  /*34d0*/  @!P2 IMAD.MOV.U32 R28, RZ, RZ, 0x37cbac00 ;  /* 0x37cbac00ff1ca424 */ /* 0x000fc400078e00ff */
[----:B------:R-:W-:Y:S02]  /*34e0*/  @!P2 IMAD.MOV.U32 R11, RZ, RZ, 0x3d2aaabb ;  /* 0x3d2aaabbff0ba424 */ /* 0x000fe400078e00ff */
[C---:B------:R-:W-:Y:S01]  /*34f0*/  @!P2 FFMA.FTZ R10, R47.reuse, R28, -0.0013887860113754868507 ;  /* 0xbab607ed2f0aa423 */ /* 0x040fe2000001001c */
[----:B------:R-:W-:Y:S01]  /*3500*/  IMAD.MOV.U32 R28, RZ, RZ, -0x41d55558 ;  /* 0xbe2aaaa8ff1c7424 */ /* 0x000fe200078e00ff */
[----:B------:R-:W-:Y:S02]  /*3510*/  @!P2 MOV R28, 0xbeffffff ;  /* 0xbeffffff001ca802 */ /* 0x000fe40000000f00 */
[C---:B------:R-:W-:Y:S01]  /*3520*/  FFMA.FTZ R29, R47.reuse, R10, R11 ;  /* 0x0000000a2f1d7223 */ /* 0x040fe2000001000b */
[----:B------:R-:W-:Y:S02]  /*3530*/  FSEL R11, R32, 1, P2 ;  /* 0x3f800000200b7808 */ /* 0x000fe40001000000 */
        /* <DEDUP_REMOVED lines=24> */
.L_x_29:
        /* <DEDUP_REMOVED lines=22> */
[--C-:B0-----:R-:W-:Y:S02]  /*3820*/  SHF.R.U32.HI R10, RZ, 0x1e, R47.reuse ;  /* 0x0000001eff0a7819 */ /* 0x101fe4000001162f */
        /* <DEDUP_REMOVED lines=15> */
.L_x_28:
[----:B------:R-:W-:Y:S05]  /*3920*/  BSYNC B0 ;  /* 0x0000000000007941 */ /* 0x000fea0003800000 */
.L_x_27:
[----:B------:R-:W-:Y:S01]  /*3930*/  LOP3.LUT R8, R49, 0x1, RZ, 0xc0, !PT ;  /* 0x0000000131087812 */ /* 0x000fe200078ec0ff */
[----:B------:R-:W-:Y:S01]  /*3940*/  FMUL R46, R37, 0.63661974668502807617 ;  /* 0x3f22f983252e7820 */ /* 0x000fe20000400000 */
[----:B------:R-:W-:Y:S01]  /*3950*/  FMUL.FTZ R47, R10, R10 ;  /* 0x0000000a0a2f7220 */ /* 0x000fe20000410000 */
[----:B------:R-:W-:Y:S01]  /*3960*/  IMAD.MOV.U32 R29, RZ, RZ, 0x3c0885e4 ;  /* 0x3c0885e4ff1d7424 */ /* 0x000fe200078e00ff */
[----:B------:R-:W-:Y:S01]  /*3970*/  ISETP.NE.U32.AND P2, PT, R8, 0x1, PT ;  /* 0x000000010800780c */ /* 0x000fe20003f45070 */
[----:B------:R-:W-:Y:S01]  /*3980*/  IMAD.MOV.U32 R8, RZ, RZ, -0x46b2bead ;  /* 0xb94d4153ff087424 */ /* 0x000fe200078e00ff */
[----:B------:R-:W-:Y:S01]  /*3990*/  LOP3.LUT P0, RZ, R49, 0x2, RZ, 0xc0, !PT ;  /* 0x0000000231ff7812 */ /* 0x000fe2000780c0ff */
[----:B------:R-:W0:Y:S01]  /*39a0*/  F2I.FTZ.NTZ R46, R46 ;  /* 0x0000002e002e7305 */ /* 0x000e220000213100 */
[----:B------:R-:W-:Y:S09]  /*39b0*/  BSSY B0, `(.L_x_30) ;  /* 0x0000047000007945 */ /* 0x000ff20003800000 */
[----:B------:R-:W-:-:S02]  /*39c0*/  @!P2 IMAD.MOV.U32 R28, RZ, RZ, 0x37cbac00 ;  /* 0x37cbac00ff1ca424 */ /* 0x000fc400078e00ff */
[----:B------:R-:W-:Y:S02]  /*39d0*/  @!P2 IMAD.MOV.U32 R29, RZ, RZ, 0x3d2aaabb ;  /* 0x3d2aaabbff1da424 */ /* 0x000fe400078e00ff */
[C---:B------:R-:W-:Y:S01]  /*39e0*/  @!P2 FFMA.FTZ R8, R47.reuse, R28, -0.0013887860113754868507 ;  /* 0xbab607ed2f08a423 */ /* 0x040fe2000001001c */
[----:B------:R-:W-:Y:S01]  /*39f0*/  IMAD.MOV.U32 R28, RZ, RZ, -0x41d55558 ;  /* 0xbe2aaaa8ff1c7424 */ /* 0x000fe200078e00ff */
[----:B0-----:R-:W-:Y:S01]  /*3a00*/  I2FP.F32.S32 R32, R46 ;  /* 0x0000002e00207245 */ /* 0x001fe20000201400 */
[----:B------:R-:W-:Y:S01]  /*3a10*/  @!P2 IMAD.MOV.U32 R28, RZ, RZ, -0x41000001 ;  /* 0xbeffffffff1ca424 */ /* 0x000fe200078e00ff */
[----:B------:R-:W-:Y:S01]  /*3a20*/  FFMA.FTZ R29, R47, R8, R29 ;  /* 0x000000082f1d7223 */ /* 0x000fe2000001001d */
[----:B------:R-:W-:Y:S01]  /*3a30*/  FSEL R8, R10, 1, P2 ;  /* 0x3f8000000a087808 */ /* 0x000fe20001000000 */
[----:B------:R-:W-:Y:S01]  /*3a40*/  FADD.FTZ R10, |R37|, -RZ ;  /* 0x800000ff250a7221 */ /* 0x000fe20000010200 */
[----:B------:R-:W-:Y:S01]  /*3a50*/  FFMA.FTZ R33, R32, -1.5707962512969970703, R37 ;  /* 0xbfc90fda20217823 */ /* 0x000fe20000010025 */
[----:B------:R-:W-:-:S02]  /*3a60*/  FFMA.FTZ R29, R47, R29, R28 ;  /* 0x0000001d2f1d7223 */ /* 0x000fc4000001001c */
[----:B------:R-:W-:Y:S01]  /*3a70*/  FFMA.FTZ R47, R47, R8, RZ ;  /* 0x000000082f2f7223 */ /* 0x000fe200000100ff */
[----:B------:R-:W-:Y:S01]  /*3a80*/  FSETP.GE.AND P2, PT, R10, 105615, PT ;  /* 0x47ce47800a00780b */ /* 0x000fe20003f46000 */
[C---:B------:R-:W-:Y:S02]  /*3a90*/  FFMA.FTZ R33, R32.reuse, -7.5497894158615963534e-08, R33 ;  /* 0xb3a2216820217823 */ /* 0x040fe40000010021 */
[----:B------:R-:W-:Y:S02]  /*3aa0*/  FFMA.FTZ R8, R47, R29, R8 ;  /* 0x0000001d2f087223 */ /* 0x000fe40000010008 */
[----:B------:R-:W-:Y:S02]  /*3ab0*/  FFMA.FTZ R47, R32, -5.3903029534742383927e-15, R33 ;  /* 0xa7c234c5202f7823 */ /* 0x000fe40000010021 */
[----:B------:R-:W-:-:S06]  /*3ac0*/  @P0 FFMA.FTZ R8, R8, -1, RZ ;  /* 0xbf80000008080823 */ /* 0x000fcc00000100ff */
        /* <DEDUP_REMOVED lines=15> */
.L_x_32:
[----:B------:R-:W-:-:S04]  /*3bc0*/  IADD3 R28, P0, R49, c[0x4][0x8], RZ ;  /* 0x01000200311c7a10 */ /* 0x000fc80007f1e0ff */
[----:B------:R-:W-:-:S06]  /*3bd0*/  IADD3.X R29, R50, c[0x4][0xc], RZ, P0, !PT ;  /* 0x01000300321d7a10 */ /* 0x000fcc00007fe4ff */
[----:B------:R-:W2:Y:S01]  /*3be0*/  LDG.E.CONSTANT R29, [R28.64] ;  /* 0x000000041c1d7981 */ /* 0x000ea2000c1e9900 */
[----:B------:R-:W-:Y:S01]  /*3bf0*/  IADD3 R49, P2, R49, 0x4, RZ ;  /* 0x0000000431317810 */ /* 0x000fe20007f5e0ff */
[----:B------:R-:W-:Y:S01]  /*3c00*/  IMAD.MOV.U32 R33, RZ, RZ, RZ ;  /* 0x000000ffff217224 */ /* 0x000fe200078e00ff */
[----:B------:R-:W-:Y:S02]  /*3c10*/  MOV R32, R10 ;  /* 0x0000000a00207202 */ /* 0x000fe40000000f00 */
        /* <DEDUP_REMOVED lines=26> */
[----:B------:R-:W1:Y:S01]  /*3dc0*/  I2F.F64.S64 R28, R28 ;  /* 0x0000001c001c7312 */ /* 0x000e620000301c00 */
[----:B0-----:R-:W-:-:S04]  /*3dd0*/  IMAD.MOV R10, RZ, RZ, -R46 ;  /* 0x000000ffff0a7224 */ /* 0x001fc800078e0a2e */
[----:B------:R-:W-:Y:S01]  /*3de0*/  @!P0 IMAD.MOV.U32 R46, RZ, RZ, R10 ;  /* 0x000000ffff2e8224 */ /* 0x000fe200078e000a */
[----:B-1----:R-:W0:-:S10]  /*3df0*/  DMUL R32, R28, c[0x2][0x0] ;  /* 0x008000001c207a28 */ /* 0x002e140000000000 */
[----:B0-----:R-:W0:Y:S02]  /*3e00*/  F2F.F32.F64 R32, R32 ;  /* 0x0000002000207310 */ /* 0x001e240000301000 */
[----:B0-----:R-:W-:-:S06]  /*3e10*/  FSEL R47, -R32, R32, !P2 ;  /* 0x00000020202f7208 */ /* 0x001fcc0005000100 */
.L_x_31:
[----:B------:R-:W-:Y:S05]  /*3e20*/  BSYNC B0 ;  /* 0x0000000000007941 */ /* 0x000fea0003800000 */
.L_x_30:
[C---:B------:R-:W-:Y:S01]  /*3e30*/  LOP3.LUT R10, R46.reuse, 0x1, RZ, 0xc0, !PT ;  /* 0x000000012e0a7812 */ /* 0x040fe200078ec0ff */
[----:B------:R-:W-:Y:S01]  /*3e40*/  FMUL.FTZ R33, R47, R47 ;  /* 0x0000002f2f217220 */ /* 0x000fe20000410000 */
[----:B------:R-:W-:Y:S01]  /*3e50*/  IMAD.MOV.U32 R28, RZ, RZ, -0x46b2bead ;  /* 0xb94d4153ff1c7424 */ /* 0x000fe200078e00ff */
[----:B------:R-:W-:Y:S01]  /*3e60*/  LOP3.LUT P0, RZ, R46, 0x2, RZ, 0xc0, !PT ;  /* 0x000000022eff7812 */ /* 0x000fe2000780c0ff */
[----:B------:R-:W-:Y:S01]  /*3e70*/  IMAD.MOV.U32 R29, RZ, RZ, 0x3c0885e4 ;  /* 0x3c0885e4ff1d7424 */ /* 0x000fe200078e00ff */
[----:B------:R-:W-:Y:S01]  /*3e80*/  ISETP.NE.U32.AND P2, PT, R10, 0x1, PT ;  /* 0x000000010a00780c */ /* 0x000fe20003f45070 */
[----:B------:R-:W-:Y:S01]  /*3e90*/  FMUL R10, R45, 0.63661974668502807617 ;  /* 0x3f22f9832d0a7820 */ /* 0x000fe20000400000 */
[----:B------:R-:W-:Y:S02]  /*3ea0*/  BSSY B0, `(.L_x_33) ;  /* 0x0000048000007945 */ /* 0x000fe40003800000 */
[----:B------:R-:W-:Y:S01]  /*3eb0*/  FSEL R37, R47, 1, P2 ;  /* 0x3f8000002f257808 */ /* 0x000fe20001000000 */
[----:B------:R-:W-:-:S02]  /*3ec0*/  FADD.FTZ R47, |R45|, -RZ ;  /* 0x800000ff2d2f7221 */ /* 0x000fc40000010200 */
[----:B------:R-:W0:Y:S02]  /*3ed0*/  F2I.FTZ.NTZ R10, R10 ;  /* 0x0000000a000a7305 */ /* 0x000e240000213100 */
[----:B------:R-:W-:-:S04]  /*3ee0*/  FFMA.FTZ R46, R33, R37, RZ ;  /* 0x00000025212e7223 */ /* 0x000fc800000100ff */
[----:B------:R-:W-:Y:S02]  /*3ef0*/  @!P2 IMAD.MOV.U32 R32, RZ, RZ, 0x37cbac00 ;  /* 0x37cbac00ff20a424 */ /* 0x000fe400078e00ff */
[----:B------:R-:W-:Y:S02]  /*3f00*/  @!P2 IMAD.MOV.U32 R29, RZ, RZ, 0x3d2aaabb ;  /* 0x3d2aaabbff1da424 */ /* 0x000fe400078e00ff */
[----:B------:R-:W-:Y:S01]  /*3f10*/  @!P2 FFMA.FTZ R28, R33, R32, -0.0013887860113754868507 ;  /* 0xbab607ed211ca423 */ /* 0x000fe20000010020 */
[----:B------:R-:W-:Y:S02]  /*3f20*/  IMAD.MOV.U32 R32, RZ, RZ, -0x41d55558 ;  /* 0xbe2aaaa8ff207424 */ /* 0x000fe400078e00ff */
[----:B------:R-:W-:Y:S01]  /*3f30*/  @!P2 IMAD.MOV.U32 R32, RZ, RZ, -0x41000001 ;  /* 0xbeffffffff20a424 */ /* 0x000fe200078e00ff */
[----:B------:R-:W-:Y:S01]  /*3f40*/  FSETP.GE.AND P2, PT, R47, 105615, PT ;  /* 0x47ce47802f00780b */ /* 0x000fe20003f46000 */
[----:B------:R-:W-:Y:S01]  /*3f50*/  FFMA.FTZ R29, R33, R28, R29 ;  /* 0x0000001c211d7223 */ /* 0x000fe2000001001d */
[----:B0-----:R-:W-:-:S03]  /*3f60*/  I2FP.F32.S32 R28, R10 ;  /* 0x0000000a001c7245 */ /* 0x001fc60000201400 */
[----:B------:R-:W-:Y:S02]  /*3f70*/  FFMA.FTZ R32, R33, R29, R32 ;  /* 0x0000001d21207223 */ /* 0x000fe40000010020 */
[----:B------:R-:W-:Y:S02]  /*3f80*/  FFMA.FTZ R29, R28, -1.5707962512969970703, R45 ;  /* 0xbfc90fda1c1d7823 */ /* 0x000fe4000001002d */
[----:B------:R-:W-:Y:S02]  /*3f90*/  FFMA.FTZ R37, R46, R32, R37 ;  /* 0x000000202e257223 */ /* 0x000fe40000010025 */
[C---:B------:R-:W-:Y:S02]  /*3fa0*/  FFMA.FTZ R29, R28.reuse, -7.5497894158615963534e-08, R29 ;  /* 0xb3a221681c1d7823 */ /* 0x040fe4000001001d */
[----:B------:R-:W-:Y:S02]  /*3fb0*/  @P0 FFMA.FTZ R37, R37, -1, RZ ;  /* 0xbf80000025250823 */ /* 0x000fe400000100ff */
[----:B------:R-:W-:Y:S01]  /*3fc0*/  FFMA.FTZ R46, R28, -5.3903029534742383927e-15, R29 ;  /* 0xa7c234c51c2e7823 */ /* 0x000fe2000001001d */
[----:B------:R-:W-:Y:S05]  /*3fd0*/  @!P2 BRA `(.L_x_34) ;  /* 0x000003400000a947 */ /* 0x000fea0003800000 */
[----:B------:R-:W-:-:S13]  /*3fe0*/  FSETP.NEU.AND P0, PT, R47, +INF , PT ;  /* 0x7f8000002f00780b */ /* 0x000fda0003f0d000 */
[----:B------:R-:W-:Y:S01]  /*3ff0*/  @!P0 FMUL.FTZ R46, RZ, R45 ;  /* 0x0000002dff2e8220 */ /* 0x000fe20000410000 */
[----:B------:R-:W-:Y:S01]  /*4000*/  @!P0 MOV R10, RZ ;  /* 0x000000ff000a8202 */ /* 0x000fe20000000f00 */
        /* <DEDUP_REMOVED lines=11> */
.L_x_35:
        /* <DEDUP_REMOVED lines=30> */
[----:B0-----:R-:W-:Y:S02]  /*42a0*/  LEA.HI R10, R46, R47, RZ, 0x1 ;  /* 0x0000002f2e0a7211 */ /* 0x001fe400078f08ff */
[----:B------:R-:W-:Y:S02]  /*42b0*/  ISETP.GE.AND P2, PT, R45, RZ, PT ;  /* 0x000000ff2d00720c */ /* 0x000fe40003f46270 */
[----:B------:R-:W0:Y:S01]  /*42c0*/  I2F.F64.S64 R28, R28 ;  /* 0x0000001c001c7312 */ /* 0x000e220000301c00 */
[----:B------:R-:W-:-:S04]  /*42d0*/  IMAD.MOV R45, RZ, RZ, -R10 ;  /* 0x000000ffff2d7224 */ /* 0x000fc800078e0a0a */
[----:B------:R-:W-:Y:S01]  /*42e0*/  @!P0 IMAD.MOV.U32 R10, RZ, RZ, R45 ;  /* 0x000000ffff0a8224 */ /* 0x000fe200078e002d */
[----:B0-----:R-:W0:-:S10]  /*42f0*/  DMUL R32, R28, c[0x2][0x0] ;  /* 0x008000001c207a28 */ /* 0x001e140000000000 */
[----:B0-----:R-:W0:Y:S02]  /*4300*/  F2F.F32.F64 R32, R32 ;  /* 0x0000002000207310 */ /* 0x001e240000301000 */
[----:B0-----:R-:W-:-:S06]  /*4310*/  FSEL R46, -R32, R32, !P2 ;  /* 0x00000020202e7208 */ /* 0x001fcc0005000100 */
.L_x_34:
[----:B------:R-:W-:Y:S05]  /*4320*/  BSYNC B0 ;  /* 0x0000000000007941 */ /* 0x000fea0003800000 */
.L_x_33:
[----:B------:R-:W-:Y:S01]  /*4330*/  LOP3.LUT R28, R10, 0x1, RZ, 0xc0, !PT ;  /* 0x000000010a1c7812 */ /* 0x000fe200078ec0ff */
[----:B------:R-:W-:Y:S01]  /*4340*/  FMUL R48, R39, 0.63661974668502807617 ;  /* 0x3f22f98327307820 */ /* 0x000fe20000400000 */
[----:B------:R-:W-:Y:S01]  /*4350*/  FMUL.FTZ R45, R46, R46 ;  /* 0x0000002e2e2d7220 */ /* 0x000fe20000410000 */
[----:B------:R-:W-:Y:S01]  /*4360*/  LOP3.LUT P0, RZ, R10, 0x2, RZ, 0xc0, !PT ;  /* 0x000000020aff7812 */ /* 0x000fe2000780c0ff */
[----:B------:R-:W-:Y:S01]  /*4370*/  IMAD.MOV.U32 R29, RZ, RZ, 0x3c0885e4 ;  /* 0x3c0885e4ff1d7424 */ /* 0x000fe200078e00ff */
[----:B------:R-:W-:Y:S01]  /*4380*/  ISETP.NE.U32.AND P2, PT, R28, 0x1, PT ;  /* 0x000000011c00780c */ /* 0x000fe20003f45070 */
[----:B------:R-:W-:Y:S01]  /*4390*/  BSSY B0, `(.L_x_36) ;  /* 0x0000049000007945 */ /* 0x000fe20003800000 */
[----:B------:R-:W0:Y:S01]  /*43a0*/  F2I.FTZ.NTZ R48, R48 ;  /* 0x0000003000307305 */ /* 0x000e220000213100 */
[----:B------:R-:W-:-:S02]  /*43b0*/  MOV R28, 0xb94d4153 ;  /* 0xb94d4153001c7802 */ /* 0x000fc40000000f00 */
[----:B------:R-:W-:Y:S01]  /*43c0*/  FSEL R10, R46, 1, P2 ;  /* 0x3f8000002e0a7808 */ /* 0x000fe20001000000 */
[----:B------:R-:W-:-:S07]  /*43d0*/  FADD.FTZ R46, |R39|, -RZ ;  /* 0x800000ff272e7221 */ /* 0x000fce0000010200 */
[----:B------:R-:W-:Y:S02]  /*43e0*/  @!P2 IMAD.MOV.U32 R32, RZ, RZ, 0x37cbac00 ;  /* 0x37cbac00ff20a424 */ /* 0x000fe400078e00ff */
[----:B------:R-:W-:Y:S02]  /*43f0*/  @!P2 IMAD.MOV.U32 R29, RZ, RZ, 0x3d2aaabb ;  /* 0x3d2aaabbff1da424 */ /* 0x000fe400078e00ff */
[C---:B------:R-:W-:Y:S01]  /*4400*/  @!P2 FFMA.FTZ R28, R45.reuse, R32, -0.0013887860113754868507 ;  /* 0xbab607ed2d1ca423 */ /* 0x040fe20000010020 */
[----:B------:R-:W-:Y:S02]  /*4410*/  IMAD.MOV.U32 R32, RZ, RZ, -0x41d55558 ;  /* 0xbe2aaaa8ff207424 */ /* 0x000fe400078e00ff */
[----:B------:R-:W-:Y:S01]  /*4420*/  @!P2 IMAD.MOV.U32 R32, RZ, RZ, -0x41000001 ;  /* 0xbeffffffff20a424 */ /* 0x000fe200078e00ff */
[----:B------:R-:W-:Y:S01]  /*4430*/  FSETP.GE.AND P2, PT, R46, 105615, PT ;  /* 0x47ce47802e00780b */ /* 0x000fe20003f46000 */
[----:B------:R-:W-:Y:S01]  /*4440*/  FFMA.FTZ R29, R45, R28, R29 ;  /* 0x0000001c2d1d7223 */ /* 0x000fe2000001001d */
[----:B0-----:R-:W-:-:S03]  /*4450*/  I2FP.F32.S32 R28, R48 ;  /* 0x00000030001c7245 */ /* 0x001fc60000201400 */
[C---:B------:R-:W-:Y:S01]  /*4460*/  FFMA.FTZ R29, R45.reuse, R29, R32 ;  /* 0x0000001d2d1d7223 */ /* 0x040fe20000010020 */
[----:B------:R-:W-:Y:S01]  /*4470*/  FFMA.FTZ R45, R45, R10, RZ ;  /* 0x0000000a2d2d7223 */ /* 0x000fe200000100ff */
[----:B------:R-:W-:-:S03]  /*4480*/  FFMA.FTZ R33, R28, -1.5707962512969970703, R39 ;  /* 0xbfc90fda1c217823 */ /* 0x000fc60000010027 */
[----:B------:R-:W-:Y:S01]  /*4490*/  FFMA.FTZ R10, R45, R29, R10 ;  /* 0x0000001d2d0a7223 */ /* 0x000fe2000001000a */
[----:B------:R-:W-:-:S03]  /*44a0*/  FFMA.FTZ R33, R28, -7.5497894158615963534e-08, R33 ;  /* 0xb3a221681c217823 */ /* 0x000fc60000010021 */
[----:B------:R-:W-:Y:S01]  /*44b0*/  @P0 FFMA.FTZ R10, R10, -1, RZ ;  /* 0xbf8000000a0a0823 */ /* 0x000fe200000100ff */
        /* <DEDUP_REMOVED lines=16> */
.L_x_38:
[----:B------:R-:W-:-:S04]  /*45c0*/  IADD3 R28, P0, R49, c[0x4][0x8], RZ ;  /* 0x01000200311c7a10 */ /* 0x000fc80007f1e0ff */
[----:B------:R-:W-:-:S06]  /*45d0*/  IADD3.X R29, R50, c[0x4][0xc], RZ, P0, !PT ;  /* 0x01000300321d7a10 */ /* 0x000fcc00007fe4ff */
[----:B------:R-:W2:Y:S01]  /*45e0*/  LDG.E.CONSTANT R29, [R28.64] ;  /* 0x000000041c1d7981 */ /* 0x000ea2000c1e9900 */
[----:B------:R-:W-:Y:S01]  /*45f0*/  IADD3 R49, P2, R49, 0x4, RZ ;  /* 0x0000000431317810 */ /* 0x000fe20007f5e0ff */
[----:B------:R-:W-:Y:S01]  /*4600*/  IMAD.MOV.U32 R32, RZ, RZ, R46 ;  /* 0x000000ffff207224 */ /* 0x000fe200078e002e */
[----:B------:R-:W-:Y:S02]  /*4610*/  MOV R33, RZ ;  /* 0x000000ff00217202 */ /* 0x000fe40000000f00 */
        /* <DEDUP_REMOVED lines=27> */
[----:B------:R-:W-:-:S04]  /*47d0*/  IMAD.MOV R39, RZ, RZ, -R48 ;  /* 0x000000ffff277224 */ /* 0x000fc800078e0a30 */
[----:B------:R-:W-:Y:S01]  /*47e0*/  @!P0 IMAD.MOV.U32 R48, RZ, RZ, R39 ;  /* 0x000000ffff308224 */ /* 0x000fe200078e0027 */
[----:B-1----:R-:W1:-:S10]  /*47f0*/  DMUL R32, R28, c[0x2][0x0] ;  /* 0x008000001c207a28 */ /* 0x002e540000000000 */
[----:B-1----:R-:W1:Y:S02]  /*4800*/  F2F.F32.F64 R32, R32 ;  /* 0x0000002000207310 */ /* 0x002e640000301000 */
[----:B-1----:R-:W-:-:S06]  /*4810*/  FSEL R45, -R32, R32, !P2 ;  /* 0x00000020202d7208 */ /* 0x002fcc0005000100 */
.L_x_37:
[----:B0-----:R-:W-:Y:S05]  /*4820*/  BSYNC B0 ;  /* 0x0000000000007941 */ /* 0x001fea0003800000 */
.L_x_36:
[----:B------:R-:W-:Y:S01]  /*4830*/  LOP3.LUT R28, R48, 0x1, RZ, 0xc0, !PT ;  /* 0x00000001301c7812 */ /* 0x000fe200078ec0ff */
[----:B------:R-:W-:Y:S01]  /*4840*/  FMUL R47, R36, 0.63661974668502807617 ;  /* 0x3f22f983242f7820 */ /* 0x000fe20000400000 */
[C---:B------:R-:W-:Y:S01]  /*4850*/  FMUL.FTZ R49, R45.reuse, R45 ;  /* 0x0000002d2d317220 */ /* 0x040fe20000410000 */
[----:B------:R-:W-:Y:S01]  /*4860*/  LOP3.LUT P0, RZ, R48, 0x2, RZ, 0xc0, !PT ;  /* 0x0000000230ff7812 */ /* 0x000fe2000780c0ff */
[----:B------:R-:W-:Y:S01]  /*4870*/  FADD.FTZ R48, |R36|, -RZ ;  /* 0x800000ff24307221 */ /* 0x000fe20000010200 */
[----:B------:R-:W-:Y:S01]  /*4880*/  ISETP.NE.U32.AND P2, PT, R28, 0x1, PT ;  /* 0x000000011c00780c */ /* 0x000fe20003f45070 */
[----:B------:R-:W-:Y:S01]  /*4890*/  IMAD.MOV.U32 R28, RZ, RZ, -0x46b2bead ;  /* 0xb94d4153ff1c7424 */ /* 0x000fe200078e00ff */
[----:B------:R-:W0:Y:S01]  /*48a0*/  F2I.FTZ.NTZ R47, R47 ;  /* 0x0000002f002f7305 */ /* 0x000e220000213100 */
[----:B------:R-:W-:Y:S01]  /*48b0*/  IMAD.MOV.U32 R29, RZ, RZ, 0x3c0885e4 ;  /* 0x3c0885e4ff1d7424 */ /* 0x000fe200078e00ff */
[----:B------:R-:W-:Y:S01]  /*48c0*/  FSEL R39, R45, 1, P2 ;  /* 0x3f8000002d277808 */ /* 0x000fe20001000000 */
[----:B------:R-:W-:Y:S04]  /*48d0*/  BSSY B0, `(.L_x_39) ;  /* 0x0000045000007945 */ /* 0x000fe80003800000 */
[----:B------:R-:W-:-:S04]  /*48e0*/  FFMA.FTZ R46, R49, R39, RZ ;  /* 0x00000027312e7223 */ /* 0x000fc800000100ff */
[----:B------:R-:W-:Y:S02]  /*48f0*/  @!P2 IMAD.MOV.U32 R32, RZ, RZ, 0x37cbac00 ;  /* 0x37cbac00ff20a424 */ /* 0x000fe400078e00ff */
[----:B------:R-:W-:Y:S02]  /*4900*/  @!P2 IMAD.MOV.U32 R29, RZ, RZ, 0x3d2aaabb ;  /* 0x3d2aaabbff1da424 */ /* 0x000fe400078e00ff */
[C---:B------:R-:W-:Y:S01]  /*4910*/  @!P2 FFMA.FTZ R28, R49.reuse, R32, -0.0013887860113754868507 ;  /* 0xbab607ed311ca423 */ /* 0x040fe20000010020 */
[----:B------:R-:W-:Y:S01]  /*4920*/  IMAD.MOV.U32 R32, RZ, RZ, -0x41d55558 ;  /* 0xbe2aaaa8ff207424 */ /* 0x000fe200078e00ff */
[----:B0-----:R-:W-:Y:S01]  /*4930*/  I2FP.F32.S32 R33, R47 ;  /* 0x0000002f00217245 */ /* 0x001fe20000201400 */
[----:B------:R-:W-:Y:S01]  /*4940*/  @!P2 IMAD.MOV.U32 R32, RZ, RZ, -0x41000001 ;  /* 0xbeffffffff20a424 */ /* 0x000fe200078e00ff */
[----:B------:R-:W-:Y:S01]  /*4950*/  FSETP.GE.AND P2, PT, R48, 105615, PT ;  /* 0x47ce47803000780b */ /* 0x000fe20003f46000 */
[----:B------:R-:W-:Y:S02]  /*4960*/  FFMA.FTZ R29, R49, R28, R29 ;  /* 0x0000001c311d7223 */ /* 0x000fe4000001001d */
[----:B------:R-:W-:-:S02]  /*4970*/  FFMA.FTZ R28, R33, -1.5707962512969970703, R36 ;  /* 0xbfc90fda211c7823 */ /* 0x000fc40000010024 */
[----:B------:R-:W-:Y:S02]  /*4980*/  FFMA.FTZ R32, R49, R29, R32 ;  /* 0x0000001d31207223 */ /* 0x000fe40000010020 */
[C---:B------:R-:W-:Y:S02]  /*4990*/  FFMA.FTZ R28, R33.reuse, -7.5497894158615963534e-08, R28 ;  /* 0xb3a22168211c7823 */ /* 0x040fe4000001001c */
[----:B------:R-:W-:Y:S02]  /*49a0*/  FFMA.FTZ R39, R46, R32, R39 ;  /* 0x000000202e277223 */ /* 0x000fe40000010027 */
[----:B------:R-:W-:Y:S02]  /*49b0*/  FFMA.FTZ R45, R33, -5.3903029534742383927e-15, R28 ;  /* 0xa7c234c5212d7823 */ /* 0x000fe4000001001c */
[----:B------:R-:W-:Y:S01]  /*49c0*/  @P0 FFMA.FTZ R39, R39, -1, RZ ;  /* 0xbf80000027270823 */ /* 0x000fe200000100ff */
        /* <DEDUP_REMOVED lines=15> */
.L_x_41:
        /* <DEDUP_REMOVED lines=25> */
[----:B0-----:R-:W-:Y:S02]  /*4c50*/  SHF.R.U32.HI R46, RZ, 0x1e, R45 ;  /* 0x0000001eff2e7819 */ /* 0x001fe4000001162d */
        /* <DEDUP_REMOVED lines=12> */
.L_x_40:
[----:B------:R-:W-:Y:S05]  /*4d20*/  BSYNC B0 ;  /* 0x0000000000007941 */ /* 0x000fea0003800000 */
.L_x_39:
[----:B------:R-:W-:Y:S01]  /*4d30*/  LOP3.LUT R28, R47, 0x1, RZ, 0xc0, !PT ;  /* 0x000000012f1c7812 */ /* 0x000fe200078ec0ff */
[----:B------:R-:W-:Y:S01]  /*4d40*/  FMUL R48, R41, 0.63661974668502807617 ;  /* 0x3f22f98329307820 */ /* 0x000fe20000400000 */
[----:B------:R-:W-:Y:S01]  /*4d50*/  FMUL.FTZ R49, R45, R45 ;  /* 0x0000002d2d317220 */ /* 0x000fe20000410000 */
[----:B------:R-:W-:Y:S01]  /*4d60*/  FADD.FTZ R46, |R41|, -RZ ;  /* 0x800000ff292e7221 */ /* 0x000fe20000010200 */
[----:B------:R-:W-:Y:S01]  /*4d70*/  ISETP.NE.U32.AND P2, PT, R28, 0x1, PT ;  /* 0x000000011c00780c */ /* 0x000fe20003f45070 */
[----:B------:R-:W-:Y:S01]  /*4d80*/  IMAD.MOV.U32 R28, RZ, RZ, -0x46b2bead ;  /* 0xb94d4153ff1c7424 */ /* 0x000fe200078e00ff */
[----:B------:R-:W-:Y:S01]  /*4d90*/  MOV R29, 0x3c0885e4 ;  /* 0x3c0885e4001d7802 */ /* 0x000fe20000000f00 */
[----:B------:R-:W0:Y:S01]  /*4da0*/  F2I.FTZ.NTZ R48, R48 ;  /* 0x0000003000307305 */ /* 0x000e220000213100 */
[----:B------:R-:W-:Y:S01]  /*4db0*/  FSEL R36, R45, 1, P2 ;  /* 0x3f8000002d247808 */ /* 0x000fe20001000000 */
[----:B------:R-:W-:Y:S01]  /*4dc0*/  BSSY B0, `(.L_x_42) ;  /* 0x0000046000007945 */ /* 0x000fe20003800000 */
[----:B------:R-:W-:-:S07]  /*4dd0*/  LOP3.LUT P0, RZ, R47, 0x2, RZ, 0xc0, !PT ;  /* 0x000000022fff7812 */ /* 0x000fce000780c0ff */
        /* <DEDUP_REMOVED lines=30> */
.L_x_44:
[----:B------:R-:W-:-:S04]  /*4fc0*/  IADD3 R28, P0, R49, c[0x4][0x8], RZ ;  /* 0x01000200311c7a10 */ /* 0x000fc80007f1e0ff */
[----:B------:R-:W-:-:S06]  /*4fd0*/  IADD3.X R29, R50, c[0x4][0xc], RZ, P0, !PT ;  /* 0x01000300321d7a10 */ /* 0x000fcc00007fe4ff */
[----:B------:R-:W2:Y:S01]  /*4fe0*/  LDG.E.CONSTANT R29, [R28.64] ;  /* 0x000000041c1d7981 */ /* 0x000ea2000c1e9900 */
[----:B------:R-:W-:Y:S01]  /*4ff0*/  IADD3 R49, P2, R49, 0x4, RZ ;  /* 0x0000000431317810 */ /* 0x000fe20007f5e0ff */
[----:B------:R-:W-:Y:S02]  /*5000*/  IMAD.MOV.U32 R32, RZ, RZ, R46 ;  /* 0x000000ffff207224 */ /* 0x000fe400078e002e */
[----:B------:R-:W-:Y:S01]  /*5010*/  IMAD.MOV.U32 R33, RZ, RZ, RZ ;  /* 0x000000ffff217224 */ /* 0x000fe200078e00ff */
[----:B------:R-:W-:Y:S02]  /*5020*/  ISETP.NE.U32.AND P0, PT, R49, 0x18, PT ;  /* 0x000000183100780c */ /* 0x000fe40003f05070 */
[----:B------:R-:W-:-:S04]  /*5030*/  IADD3.X R50, RZ, R50, RZ, P2, !PT ;  /* 0x00000032ff327210 */ /* 0x000fc800017fe4ff */
        /* <DEDUP_REMOVED lines=30> */
.L_x_43:
[----:B0-----:R-:W-:Y:S05]  /*5220*/  BSYNC B0 ;  /* 0x0000000000007941 */ /* 0x001fea0003800000 */
.L_x_42:
[----:B------:R-:W-:Y:S01]  /*5230*/  LOP3.LUT R28, R48, 0x1, RZ, 0xc0, !PT ;  /* 0x00000001301c7812 */ /* 0x000fe200078ec0ff */
[----:B------:R-:W-:Y:S01]  /*5240*/  FMUL R57, R35, 0.63661974668502807617 ;  /* 0x3f22f98323397820 */ /* 0x000fe20000400000 */
[C---:B------:R-:W-:Y:S01]  /*5250*/  FMUL.FTZ R33, R45.reuse, R45 ;  /* 0x0000002d2d217220 */ /* 0x040fe20000410000 */
[----:B------:R-:W-:Y:S01]  /*5260*/  IMAD.MOV.U32 R29, RZ, RZ, 0x3c0885e4 ;  /* 0x3c0885e4ff1d7424 */ /* 0x000fe200078e00ff */
[----:B------:R-:W-:Y:S01]  /*5270*/  ISETP.NE.U32.AND P2, PT, R28, 0x1, PT ;  /* 0x000000011c00780c */ /* 0x000fe20003f45070 */
[----:B------:R-:W-:Y:S01]  /*5280*/  IMAD.MOV.U32 R28, RZ, RZ, -0x46b2bead ;  /* 0xb94d4153ff1c7424 */ /* 0x000fe200078e00ff */
[----:B------:R-:W-:Y:S01]  /*5290*/  LOP3.LUT P0, RZ, R48, 0x2, RZ, 0xc0, !PT ;  /* 0x0000000230ff7812 */ /* 0x000fe2000780c0ff */
[----:B------:R-:W0:Y:S01]  /*52a0*/  F2I.FTZ.NTZ R57, R57 ;  /* 0x0000003900397305 */ /* 0x000e220000213100 */
[----:B------:R-:W-:Y:S01]  /*52b0*/  FSEL R41, R45, 1, P2 ;  /* 0x3f8000002d297808 */ /* 0x000fe20001000000 */
[----:B------:R-:W-:Y:S01]  /*52c0*/  FADD.FTZ R45, |R35|, -RZ ;  /* 0x800000ff232d7221 */ /* 0x000fe20000010200 */
[----:B------:R-:W-:Y:S07]  /*52d0*/  BSSY B0, `(.L_x_45) ;  /* 0x0000044000007945 */ /* 0x000fee0003800000 */
[----:B------:R-:W-:-:S02]  /*52e0*/  @!P2 IMAD.MOV.U32 R32, RZ, RZ, 0x37cbac00 ;  /* 0x37cbac00ff20a424 */ /* 0x000fc400078e00ff */
[----:B------:R-:W-:Y:S02]  /*52f0*/  @!P2 IMAD.MOV.U32 R29, RZ, RZ, 0x3d2aaabb ;  /* 0x3d2aaabbff1da424 */ /* 0x000fe400078e00ff */
[----:B------:R-:W-:Y:S01]  /*5300*/  @!P2 FFMA.FTZ R28, R33, R32, -0.0013887860113754868507 ;  /* 0xbab607ed211ca423 */ /* 0x000fe20000010020 */
[----:B------:R-:W-:Y:S01]  /*5310*/  IMAD.MOV.U32 R32, RZ, RZ, -0x41d55558 ;  /* 0xbe2aaaa8ff207424 */ /* 0x000fe200078e00ff */
[----:B0-----:R-:W-:Y:S01]  /*5320*/  I2FP.F32.S32 R56, R57 ;  /* 0x0000003900387245 */ /* 0x001fe20000201400 */
[----:B------:R-:W-:Y:S01]  /*5330*/  @!P2 IMAD.MOV.U32 R32, RZ, RZ, -0x41000001 ;  /* 0xbeffffffff20a424 */ /* 0x000fe200078e00ff */
[----:B------:R-:W-:Y:S01]  /*5340*/  FSETP.GE.AND P2, PT, R45, 105615, PT ;  /* 0x47ce47802d00780b */ /* 0x000fe20003f46000 */
[C---:B------:R-:W-:Y:S01]  /*5350*/  FFMA.FTZ R29, R33.reuse, R28, R29 ;  /* 0x0000001c211d7223 */ /* 0x040fe2000001001d */
[----:B------:R-:W-:-:S03]  /*5360*/  FFMA.FTZ R28, R33, R41, RZ ;  /* 0x00000029211c7223 */ /* 0x000fc600000100ff */
[----:B------:R-:W-:Y:S01]  /*5370*/  FFMA.FTZ R32, R33, R29, R32 ;  /* 0x0000001d21207223 */ /* 0x000fe20000010020 */
        /* <DEDUP_REMOVED lines=12> */
[----:B------:R-:W-:Y:S01]  /*5440*/  MOV R33, RZ ;  /* 0x000000ff00217202 */ /* 0x000fe20000000f00 */
[----:B------:R-:W-:Y:S01]  /*5450*/  IMAD.MOV.U32 R48, RZ, RZ, RZ ;  /* 0x000000ffff307224 */ /* 0x000fe200078e00ff */
[----:B------:R-:W-:Y:S01]  /*5460*/  LOP3.LUT R28, R47, 0xe0, RZ, 0xc0, !PT ;  /* 0x000000e02f1c7812 */ /* 0x000fe200078ec0ff */
[----:B------:R-:W-:Y:S01]  /*5470*/  IMAD.MOV.U32 R50, RZ, RZ, RZ ;  /* 0x000000ffff327224 */ /* 0x000fe200078e00ff */
[----:B------:R-:W-:Y:S01]  /*5480*/  LOP3.LUT R51, R29, 0x80000000, RZ, 0xfc, !PT ;  /* 0x800000001d337812 */ /* 0x000fe200078efcff */
[----:B------:R-:W-:Y:S01]  /*5490*/  IMAD.MOV.U32 R45, RZ, RZ, R1 ;  /* 0x000000ffff2d7224 */ /* 0x000fe200078e0001 */
[----:B------:R-:W-:-:S04]  /*54a0*/  IADD3 R28, R28, -0x80, RZ ;  /* 0xffffff801c1c7810 */ /* 0x000fc80007ffe0ff */
[----:B------:R-:W-:Y:S02]  /*54b0*/  SHF.R.U32.HI R46, RZ, 0x5, R28 ;  /* 0x00000005ff2e7819 */ /* 0x000fe4000001161c */
.L_x_47:
        /* <DEDUP_REMOVED lines=37> */
.L_x_46:
[----:B------:R-:W-:Y:S05]  /*5710*/  BSYNC B0 ;  /* 0x0000000000007941 */ /* 0x000fea0003800000 */
.L_x_45:
[----:B------:R-:W-:Y:S01]  /*5720*/  IADD3 R35, R31, -0x20, RZ ;  /* 0xffffffe01f237810 */ /* 0x000fe20007ffe0ff */
[----:B------:R-:W-:Y:S01]  /*5730*/  ULDC.64 UR6, c[0x0][0x118] ;  /* 0x0000460000067ab9 */ /* 0x000fe20000000a00 */
[----:B------:R-:W-:Y:S02]  /*5740*/  IADD3 R32, R40, -0x20, RZ ;  /* 0xffffffe028207810 */ /* 0x000fe40007ffe0ff */
[----:B------:R-:W-:Y:S02]  /*5750*/  SHF.R.S32.HI R28, RZ, 0x1f, R35 ;  /* 0x0000001fff1c7819 */ /* 0x000fe40000011423 */
[----:B------:R-:W-:Y:S02]  /*5760*/  IADD3 R43, R43, -0x20, RZ ;  /* 0xffffffe02b2b7810 */ /* 0x000fe40007ffe0ff */
[----:B------:R-:W-:-:S02]  /*5770*/  LEA.HI R28, R28, R35, RZ, 0x5 ;  /* 0x000000231c1c7211 */ /* 0x000fc400078f28ff */
[----:B------:R-:W-:Y:S02]  /*5780*/  IADD3 R44, R44, -0x20, RZ ;  /* 0xffffffe02c2c7810 */ /* 0x000fe40007ffe0ff */
[----:B------:R-:W-:Y:S02]  /*5790*/  LOP3.LUT R28, R28, 0xffffffe0, RZ, 0xc0, !PT ;  /* 0xffffffe01c1c7812 */ /* 0x000fe400078ec0ff */
[----:B------:R-:W-:Y:S02]  /*57a0*/  ISETP.GT.AND P0, PT, R31, 0x1f, PT ;  /* 0x0000001f1f00780c */ /* 0x000fe40003f04270 */
[----:B------:R-:W-:Y:S01]  /*57b0*/  SHF.R.S32.HI R29, RZ, 0x1f, R32 ;  /* 0x0000001fff1d7819 */ /* 0x000fe20000011420 */
[----:B------:R-:W-:Y:S01]  /*57c0*/  IMAD.IADD R31, R35, 0x1, -R28 ;  /* 0x00000001231f7824 */ /* 0x000fe200078e0a1c */
[----:B------:R-:W-:Y:S02]  /*57d0*/  SHF.R.S32.HI R40, RZ, 0x1f, R43 ;  /* 0x0000001fff287819 */ /* 0x000fe4000001142b */
[----:B------:R-:W-:Y:S01]  /*57e0*/  SHF.R.S32.HI R33, RZ, 0x1f, R44 ;  /* 0x0000001fff217819 */ /* 0x000fe2000001142c */
[----:B------:R-:W-:Y:S01]  /*57f0*/  IMAD R48, R30, 0x20, R31 ;  /* 0x000000201e307824 */ /* 0x000fe200078e021f */
[----:B------:R-:W-:-:S02]  /*5800*/  LEA.HI R29, R29, R32, RZ, 0x5 ;  /* 0x000000201d1d7211 */ /* 0x000fc400078f28ff */
[----:B------:R-:W-:Y:S01]  /*5810*/  LEA.HI R28, R40, R43, RZ, 0x5 ;  /* 0x0000002b281c7211 */ /* 0x000fe200078f28ff */
[----:B------:R-:W-:Y:S01]  /*5820*/  IMAD.MOV.U32 R40, RZ, RZ, RZ ;  /* 0x000000ffff287224 */ /* 0x000fe200078e00ff */
[----:B------:R-:W-:Y:S02]  /*5830*/  LEA.HI R45, R33, R44, RZ, 0x5 ;  /* 0x0000002c212d7211 */ /* 0x000fe400078f28ff */
[----:B------:R-:W-:Y:S02]  /*5840*/  LOP3.LUT R33, R29, 0xffffffe0, RZ, 0xc0, !PT ;  /* 0xffffffe01d217812 */ /* 0x000fe400078ec0ff */
[----:B------:R-:W-:Y:S01]  /*5850*/  LOP3.LUT R46, R28, 0xffffffe0, RZ, 0xc0, !PT ;  /* 0xffffffe01c2e7812 */ /* 0x000fe200078ec0ff */
[----:B------:R-:W-:Y:S01]  /*5860*/  IMAD.WIDE R28, R48, R55, c[0x0][0x168] ;  /* 0x00005a00301c7625 */ /* 0x000fe200078e0237 */
[----:B------:R-:W-:Y:S02]  /*5870*/  LOP3.LUT R45, R45, 0xffffffe0, RZ, 0xc0, !PT ;  /* 0xffffffe02d2d7812 */ /* 0x000fe400078ec0ff */
[----:B------:R-:W-:Y:S01]  /*5880*/  IADD3 R33, R32, -R33, RZ ;  /* 0x8000002120217210 */ /* 0x000fe20007ffe0ff */
[----:B------:R-:W-:Y:S01]  /*5890*/  IMAD.IADD R47, R43, 0x1, -R46 ;  /* 0x000000012b2f7824 */ /* 0x000fe200078e0a2e */
[----:B------:R0:W2:Y:S01]  /*58a0*/  @P0 LDG.E.EL R40, [R28.64] ;  /* 0x000000061c280981 */ /* 0x0000a2000c2e1900 */
[----:B------:R-:W-:-:S02]  /*58b0*/  IMAD.IADD R49, R44, 0x1, -R45 ;  /* 0x000000012c317824 */ /* 0x000fc400078e0a2d */
[C---:B------:R-:W-:Y:S02]  /*58c0*/  IMAD R46, R30.reuse, 0x20, R47 ;  /* 0x000000201e2e7824 */ /* 0x040fe400078e022f */
[C---:B------:R-:W-:Y:S02]  /*58d0*/  IMAD R48, R30.reuse, 0x20, R49 ;  /* 0x000000201e307824 */ /* 0x040fe400078e0231 */
[--C-:B------:R-:W-:Y:S02]  /*58e0*/  IMAD R32, R30, 0x20, R33.reuse ;  /* 0x000000201e207824 */ /* 0x100fe400078e0221 */
[C---:B------:R-:W-:Y:S02]  /*58f0*/  IMAD R43, R42.reuse, 0x20, R33 ;  /* 0x000000202a2b7824 */ /* 0x040fe400078e0221 */
[----:B------:R-:W-:Y:S01]  /*5900*/  IMAD R60, R42, 0x20, R31 ;  /* 0x000000202a3c7824 */ /* 0x000fe200078e021f */
[----:B------:R-:W-:Y:S01]  /*5910*/  CS2R R44, SRZ ;  /* 0x00000000002c7805 */ /* 0x000fe2000001ff00 */
[----:B------:R-:W-:Y:S01]  /*5920*/  IMAD.WIDE R30, R46, R55, c[0x0][0x168] ;  /* 0x00005a002e1e7625 */ /* 0x000fe200078e0237 */
[----:B------:R-:W-:Y:S01]  /*5930*/  CS2R R50, SRZ ;  /* 0x0000000000327805 */ /* 0x000fe2000001ff00 */
[----:B------:R-:W-:-:S02]  /*5940*/  CS2R R52, SRZ ;  /* 0x0000000000347805 */ /* 0x000fc4000001ff00 */
[-C--:B0-----:R-:W-:Y:S01]  /*5950*/  IMAD.WIDE R28, R48, R55.reuse, c[0x0][0x168] ;  /* 0x00005a00301c7625 */ /* 0x081fe200078e0237 */
[----:B------:R0:W5:Y:S03]  /*5960*/  @P0 LDG.E.EL R45, [R30.64] ;  /* 0x000000061e2d0981 */ /* 0x000166000c2e1900 */
[C---:B------:R-:W-:Y:S01]  /*5970*/  IMAD R46, R42.reuse, 0x20, R47 ;  /* 0x000000202a2e7824 */ /* 0x040fe200078e022f */
[----:B------:R1:W5:Y:S01]  /*5980*/  @P0 LDG.E.EL R50, [R28.64] ;  /* 0x000000061c320981 */ /* 0x000362000c2e1900 */
[----:B------:R-:W-:Y:S02]  /*5990*/  IMAD R48, R42, 0x20, R49 ;  /* 0x000000202a307824 */ /* 0x000fe400078e0231 */
[----:B------:R-:W-:-:S04]  /*59a0*/  IMAD.WIDE R32, R32, R55, c[0x0][0x168] ;  /* 0x00005a0020207625 */ /* 0x000fc800078e0237 */
[-C--:B------:R-:W-:Y:S01]  /*59b0*/  IMAD.WIDE R42, R43, R55.reuse, c[0x0][0x168] ;  /* 0x00005a002b2a7625 */ /* 0x080fe200078e0237 */
[----:B------:R3:W5:Y:S03]  /*59c0*/  @P0 LDG.E.EL R44, [R32.64] ;  /* 0x00000006202c0981 */ /* 0x000766000c2e1900 */
[----:B------:R-:W-:Y:S01]  /*59d0*/  IMAD R59, R34, 0x40, R35 ;  /* 0x00000040223b7824 */ /* 0x000fe200078e0223 */
[----:B------:R4:W5:Y:S01]  /*59e0*/  @P0 LDG.E.EL R52, [R42.64] ;  /* 0x000000062a340981 */ /* 0x000962000c2e1900 */
[----:B------:R-:W-:Y:S01]  /*59f0*/  IMAD.WIDE R46, R46, R55, c[0x0][0x168] ;  /* 0x00005a002e2e7625 */ /* 0x000fe200078e0237 */
[----:B-1----:R-:W-:-:S03]  /*5a00*/  CS2R R28, SRZ ;  /* 0x00000000001c7805 */ /* 0x002fc6000001ff00 */
[----:B------:R-:W-:Y:S01]  /*5a10*/  IMAD R58, R58, 0x40, R35 ;  /* 0x000000403a3a7824 */ /* 0x000fe200078e0223 */
[----:B0-----:R-:W-:Y:S01]  /*5a20*/  CS2R R30, SRZ ;  /* 0x00000000001e7805 */ /* 0x001fe2000001ff00 */
[----:B------:R-:W-:Y:S01]  /*5a30*/  IMAD.MOV.U32 R54, RZ, RZ, RZ ;  /* 0x000000ffff367224 */ /* 0x000fe200078e00ff */
[----:B---3--:R-:W-:Y:S01]  /*5a40*/  CS2R R32, SRZ ;  /* 0x0000000000207805 */ /* 0x008fe2000001ff00 */
[----:B------:R-:W-:Y:S01]  /*5a50*/  CS2R R34, SRZ ;  /* 0x0000000000227805 */ /* 0x000fe2000001ff00 */
[-C--:B----4-:R-:W-:Y:S01]  /*5a60*/  IMAD.WIDE R42, R59, R55.reuse, c[0x0][0x160] ;  /* 0x000058003b2a7625 */ /* 0x090fe200078e0237 */
[----:B------:R0:W5:Y:S03]  /*5a70*/  @P0 LDG.E.EL R53, [R46.64] ;  /* 0x000000062e350981 */ /* 0x000166000c2e1900 */
[-C--:B------:R-:W-:Y:S01]  /*5a80*/  IMAD.WIDE R60, R60, R55.reuse, c[0x0][0x168] ;  /* 0x00005a003c3c7625 */ /* 0x080fe200078e0237 */
[----:B------:R1:W5:Y:S03]  /*5a90*/  @P0 LDG.E.EL.128 R28, [R42.64] ;  /* 0x000000042a1c0981 */ /* 0x000366000c2e1d00 */
[-C--:B------:R-:W-:Y:S01]  /*5aa0*/  IMAD.WIDE R48, R48, R55.reuse, c[0x0][0x168] ;  /* 0x00005a0030307625 */ /* 0x080fe200078e0237 */
[----:B------:R3:W5:Y:S03]  /*5ab0*/  @P0 LDG.E.EL R51, [R60.64] ;  /* 0x000000063c330981 */ /* 0x000766000c2e1900 */
[----:B------:R-:W-:Y:S01]  /*5ac0*/  IMAD.WIDE R58, R58, R55, c[0x0][0x160] ;  /* 0x000058003a3a7625 */ /* 0x000fe200078e0237 */
[----:B0-----:R-:W-:Y:S01]  /*5ad0*/  LOP3.LUT R46, R57, 0x1, RZ, 0xc0, !PT ;  /* 0x00000001392e7812 */ /* 0x001fe200078ec0ff */
[----:B------:R0:W5:Y:S04]  /*5ae0*/  @P0 LDG.E.EL R54, [R48.64] ;  /* 0x0000000630360981 */ /* 0x000168000c2e1900 */
[----:B------:R3:W5:Y:S01]  /*5af0*/  @P0 LDG.E.EL.128 R32, [R58.64] ;  /* 0x000000043a200981 */ /* 0x000762000c2e1d00 */
[----:B------:R-:W-:Y:S01]  /*5b00*/  ISETP.NE.U32.AND P0, PT, R46, 0x1, PT ;  /* 0x000000012e00780c */ /* 0x000fe20003f05070 */
[----:B------:R-:W-:Y:S01]  /*5b10*/  IMAD.MOV.U32 R47, RZ, RZ, 0x3c0885e4 ;  /* 0x3c0885e4ff2f7424 */ /* 0x000fe200078e00ff */
[----:B------:R-:W-:Y:S01]  /*5b20*/  MOV R46, 0xb94d4153 ;  /* 0xb94d4153002e7802 */ /* 0x000fe20000000f00 */
[----:B0-----:R-:W-:-:S10]  /*5b30*/  FMUL.FTZ R49, R56, R56 ;  /* 0x0000003838317220 */ /* 0x001fd40000410000 */
[----:B------:R-:W-:Y:S02]  /*5b40*/  @!P0 IMAD.MOV.U32 R48, RZ, RZ, 0x37cbac00 ;  /* 0x37cbac00ff308424 */ /* 0x000fe400078e00ff */
[----:B------:R-:W-:Y:S02]  /*5b50*/  @!P0 IMAD.MOV.U32 R47, RZ, RZ, 0x3d2aaabb ;  /* 0x3d2aaabbff2f8424 */ /* 0x000fe400078e00ff */
[----:B------:R-:W-:-:S04]  /*5b60*/  @!P0 FFMA.FTZ R46, R49, R48, -0.0013887860113754868507 ;  /* 0xbab607ed312e8423 */ /* 0x000fc80000010030 */
[----:B------:R-:W-:Y:S01]  /*5b70*/  FFMA.FTZ R47, R49, R46, R47 ;  /* 0x0000002e312f7223 */ /* 0x000fe2000001002f */
[----:B-1----:R-:W-:Y:S01]  /*5b80*/  IMAD.MOV.U32 R42, RZ, RZ, -0x41d55558 ;  /* 0xbe2aaaa8ff2a7424 */ /* 0x002fe200078e00ff */
[----:B------:R-:W-:Y:S01]  /*5b90*/  FSEL R48, R56, 1, P0 ;  /* 0x3f80000038307808 */ /* 0x000fe20000000000 */
[----:B------:R-:W-:Y:S01]  /*5ba0*/  @!P0 IMAD.MOV.U32 R42, RZ, RZ, -0x41000001 ;  /* 0xbeffffffff2a8424 */ /* 0x000fe200078e00ff */
[----:B------:R-:W-:-:S03]  /*5bb0*/  LOP3.LUT P0, RZ, R57, 0x2, RZ, 0xc0, !PT ;  /* 0x0000000239ff7812 */ /* 0x000fc6000780c0ff */
[C---:B------:R-:W-:Y:S01]  /*5bc0*/  FFMA.FTZ R47, R49.reuse, R47, R42 ;  /* 0x0000002f312f7223 */ /* 0x040fe2000001002a */
[----:B------:R-:W-:Y:S01]  /*5bd0*/  FFMA.FTZ R49, R49, R48, RZ ;  /* 0x0000003031317223 */ /* 0x000fe200000100ff */
[----:B------:R-:W-:Y:S03]  /*5be0*/  BSSY B0, `(.L_x_48) ;  /* 0x0000040000007945 */ /* 0x000fe60003800000 */
[----:B------:R-:W-:-:S05]  /*5bf0*/  FFMA.FTZ R48, R49, R47, R48 ;  /* 0x0000002f31307223 */ /* 0x000fca0000010030 */
[----:B------:R-:W-:Y:S01]  /*5c00*/  @P0 FFMA.FTZ R48, R48, -1, RZ ;  /* 0xbf80000030300823 */ /* 0x000fe200000100ff */
[----:B--2---:R-:W-:-:S06]  /*5c10*/  FMUL R55, R40, 0.63661974668502807617 ;  /* 0x3f22f98328377820 */ /* 0x004fcc0000400000 */
[----:B------:R-:W0:Y:S01]  /*5c20*/  F2I.FTZ.NTZ R55, R55 ;  /* 0x0000003700377305 */ /* 0x000e220000213100 */
[----:B------:R-:W-:-:S05]  /*5c30*/  FADD.FTZ R46, |R40|, -RZ ;  /* 0x800000ff282e7221 */ /* 0x000fca0000010200 */
[----:B------:R-:W-:Y:S02]  /*5c40*/  FSETP.GE.AND P2, PT, R46, 105615, PT ;  /* 0x47ce47802e00780b */ /* 0x000fe40003f46000 */
[----:B0-----:R-:W-:-:S05]  /*5c50*/  I2FP.F32.S32 R43, R55 ;  /* 0x00000037002b7245 */ /* 0x001fca0000201400 */
[----:B------:R-:W-:-:S04]  /*5c60*/  FFMA.FTZ R42, R43, -1.5707962512969970703, R40 ;  /* 0xbfc90fda2b2a7823 */ /* 0x000fc80000010028 */
[----:B------:R-:W-:-:S04]  /*5c70*/  FFMA.FTZ R42, R43, -7.5497894158615963534e-08, R42 ;  /* 0xb3a221682b2a7823 */ /* 0x000fc8000001002a */
[----:B------:R-:W-:Y:S01]  /*5c80*/  FFMA.FTZ R49, R43, -5.3903029534742383927e-15, R42 ;  /* 0xa7c234c52b317823 */ /* 0x000fe2000001002a */
[----:B------:R-:W-:Y:S05]  /*5c90*/  @!P2 BRA `(.L_x_49) ;  /* 0x000003400000a947 */ /* 0x000fea0003800000 */
[----:B---3--:R-:W-:-:S13]  /*5ca0*/  FSETP.NEU.AND P0, PT, R46, +INF , PT ;  /* 0x7f8000002e00780b */ /* 0x008fda0003f0d000 */
        /* <DEDUP_REMOVED lines=13> */
.L_x_50:
[----:B------:R-:W-:-:S04]  /*5d80*/  IADD3 R42, P0, R57, c[0x4][0x8], RZ ;  /* 0x01000200392a7a10 */ /* 0x000fc80007f1e0ff */
[----:B------:R-:W-:-:S05]  /*5d90*/  IADD3.X R43, R58, c[0x4][0xc], RZ, P0, !PT ;  /* 0x010003003a2b7a10 */ /* 0x000fca00007fe4ff */
        /* <DEDUP_REMOVED lines=36> */
.L_x_49:
[----:B0--3--:R-:W-:Y:S05]  /*5fe0*/  BSYNC B0 ;  /* 0x0000000000007941 */ /* 0x009fea0003800000 */
.L_x_48:
[----:B------:R-:W-:Y:S01]  /*5ff0*/  LOP3.LUT R40, R55, 0x1, RZ, 0xc0, !PT ;  /* 0x0000000137287812 */ /* 0x000fe200078ec0ff */
[----:B-----5:R-:W-:Y:S01]  /*6000*/  FMUL R56, R44, 0.63661974668502807617 ;  /* 0x3f22f9832c387820 */ /* 0x020fe20000400000 */
[C---:B------:R-:W-:Y:S01]  /*6010*/  FMUL.FTZ R57, R49.reuse, R49 ;  /* 0x0000003131397220 */ /* 0x040fe20000410000 */
[----:B------:R-:W-:Y:S01]  /*6020*/  IMAD.MOV.U32 R43, RZ, RZ, 0x3c0885e4 ;  /* 0x3c0885e4ff2b7424 */ /* 0x000fe200078e00ff */
[----:B------:R-:W-:Y:S01]  /*6030*/  ISETP.NE.U32.AND P0, PT, R40, 0x1, PT ;  /* 0x000000012800780c */ /* 0x000fe20003f05070 */
[----:B------:R-:W-:Y:S01]  /*6040*/  IMAD.MOV.U32 R40, RZ, RZ, -0x46b2bead ;  /* 0xb94d4153ff287424 */ /* 0x000fe200078e00ff */
[----:B------:R-:W-:Y:S01]  /*6050*/  BSSY B0, `(.L_x_51) ;  /* 0x0000049000007945 */ /* 0x000fe20003800000 */
[----:B------:R-:W0:Y:S01]  /*6060*/  F2I.FTZ.NTZ R56, R56 ;  /* 0x0000003800387305 */ /* 0x000e220000213100 */
[----:B------:R-:W-:-:S05]  /*6070*/  FSEL R49, R49, 1, P0 ;  /* 0x3f80000031317808 */ /* 0x000fca0000000000 */
[----:B------:R-:W-:-:S04]  /*6080*/  FFMA.FTZ R46, R57, R49, RZ ;  /* 0x00000031392e7223 */ /* 0x000fc800000100ff */
[----:B------:R-:W-:Y:S02]  /*6090*/  @!P0 IMAD.MOV.U32 R42, RZ, RZ, 0x37cbac00 ;  /* 0x37cbac00ff2a8424 */ /* 0x000fe400078e00ff */
[----:B------:R-:W-:Y:S02]  /*60a0*/  @!P0 IMAD.MOV.U32 R43, RZ, RZ, 0x3d2aaabb ;  /* 0x3d2aaabbff2b8424 */ /* 0x000fe400078e00ff */
[C---:B------:R-:W-:Y:S01]  /*60b0*/  @!P0 FFMA.FTZ R40, R57.reuse, R42, -0.0013887860113754868507 ;  /* 0xbab607ed39288423 */ /* 0x040fe2000001002a */
[----:B------:R-:W-:Y:S01]  /*60c0*/  IMAD.MOV.U32 R42, RZ, RZ, -0x41d55558 ;  /* 0xbe2aaaa8ff2a7424 */ /* 0x000fe200078e00ff */
[----:B0-----:R-:W-:Y:S01]  /*60d0*/  I2FP.F32.S32 R47, R56 ;  /* 0x00000038002f7245 */ /* 0x001fe20000201400 */
[----:B------:R-:W-:Y:S01]  /*60e0*/  @!P0 IMAD.MOV.U32 R42, RZ, RZ, -0x41000001 ;  /* 0xbeffffffff2a8424 */ /* 0x000fe200078e00ff */
[----:B------:R-:W-:Y:S01]  /*60f0*/  FFMA.FTZ R43, R57, R40, R43 ;  /* 0x00000028392b7223 */ /* 0x000fe2000001002b */
[----:B------:R-:W-:Y:S02]  /*6100*/  LOP3.LUT P0, RZ, R55, 0x2, RZ, 0xc0, !PT ;  /* 0x0000000237ff7812 */ /* 0x000fe4000780c0ff */
[----:B------:R-:W-:Y:S01]  /*6110*/  FFMA.FTZ R40, R47, -1.5707962512969970703, R44 ;  /* 0xbfc90fda2f287823 */ /* 0x000fe2000001002c */
[----:B------:R-:W-:Y:S01]  /*6120*/  FFMA.FTZ R42, R57, R43, R42 ;  /* 0x0000002b392a7223 */ /* 0x000fe2000001002a */
[----:B------:R-:W-:-:S02]  /*6130*/  FADD.FTZ R43, |R44|, -RZ ;  /* 0x800000ff2c2b7221 */ /* 0x000fc40000010200 */
[----:B------:R-:W-:Y:S01]  /*6140*/  FFMA.FTZ R40, R47, -7.5497894158615963534e-08, R40 ;  /* 0xb3a221682f287823 */ /* 0x000fe20000010028 */
[----:B------:R-:W-:Y:S02]  /*6150*/  FFMA.FTZ R49, R46, R42, R49 ;  /* 0x0000002a2e317223 */ /* 0x000fe40000010031 */
[----:B------:R-:W-:Y:S01]  /*6160*/  FSETP.GE.AND P2, PT, R43, 105615, PT ;  /* 0x47ce47802b00780b */ /* 0x000fe20003f46000 */
[----:B------:R-:W-:-:S03]  /*6170*/  FFMA.FTZ R40, R47, -5.3903029534742383927e-15, R40 ;  /* 0xa7c234c52f287823 */ /* 0x000fc60000010028 */
[----:B------:R-:W-:-:S09]  /*6180*/  @P0 FFMA.FTZ R49, R49, -1, RZ ;  /* 0xbf80000031310823 */ /* 0x000fd200000100ff */
        /* <DEDUP_REMOVED lines=15> */
.L_x_53:
[----:B------:R-:W-:-:S04]  /*6280*/  IADD3 R42, P0, R57, c[0x4][0x8], RZ ;  /* 0x01000200392a7a10 */ /* 0x000fc80007f1e0ff */
[----:B------:R-:W-:-:S05]  /*6290*/  IADD3.X R43, R58, c[0x4][0xc], RZ, P0, !PT ;  /* 0x010003003a2b7a10 */ /* 0x000fca00007fe4ff */
        /* <DEDUP_REMOVED lines=28> */
[----:B------:R-:W-:Y:S01]  /*6460*/  IMAD.MOV R40, RZ, RZ, -R56 ;  /* 0x000000ffff287224 */ /* 0x000fe200078e0a38 */
[----:B------:R-:W-:-:S03]  /*6470*/  LOP3.LUT R44, R55, R44, RZ, 0x3c, !PT ;  /* 0x0000002c372c7212 */ /* 0x000fc600078e3cff */
[----:B------:R-:W-:Y:S01]  /*6480*/  @!P0 IMAD.MOV.U32 R56, RZ, RZ, R40 ;  /* 0x000000ffff388224 */ /* 0x000fe200078e0028 */
[----:B------:R-:W1:Y:S01]  /*6490*/  I2F.F64.S64 R42, R42 ;  /* 0x0000002a002a7312 */ /* 0x000e620000301c00 */
[----:B------:R-:W-:Y:S01]  /*64a0*/  ISETP.GE.AND P2, PT, R44, RZ, PT ;  /* 0x000000ff2c00720c */ /* 0x000fe20003f46270 */
[----:B-1----:R-:W1:-:S10]  /*64b0*/  DMUL R46, R42, c[0x2][0x0] ;  /* 0x008000002a2e7a28 */ /* 0x002e540000000000 */
[----:B-1----:R-:W1:Y:S02]  /*64c0*/  F2F.F32.F64 R46, R46 ;  /* 0x0000002e002e7310 */ /* 0x002e640000301000 */
[----:B-1----:R-:W-:-:S06]  /*64d0*/  FSEL R40, -R46, R46, !P2 ;  /* 0x0000002e2e287208 */ /* 0x002fcc0005000100 */
.L_x_52:
[----:B0-----:R-:W-:Y:S05]  /*64e0*/  BSYNC B0 ;  /* 0x0000000000007941 */ /* 0x001fea0003800000 */
.L_x_51:
[----:B------:R-:W-:Y:S01]  /*64f0*/  LOP3.LUT R42, R56, 0x1, RZ, 0xc0, !PT ;  /* 0x00000001382a7812 */ /* 0x000fe200078ec0ff */
[----:B------:R-:W-:Y:S01]  /*6500*/  FMUL R44, R45, 0.63661974668502807617 ;  /* 0x3f22f9832d2c7820 */ /* 0x000fe20000400000 */
[----:B------:R-:W-:Y:S01]  /*6510*/  FMUL.FTZ R47, R40, R40 ;  /* 0x00000028282f7220 */ /* 0x000fe20000410000 */
[----:B------:R-:W-:Y:S01]  /*6520*/  MOV R43, 0x3c0885e4 ;  /* 0x3c0885e4002b7802 */ /* 0x000fe20000000f00 */
[----:B------:R-:W-:Y:S01]  /*6530*/  BSSY B0, `(.L_x_54) ;  /* 0x000004b000007945 */ /* 0x000fe20003800000 */
[----:B------:R-:W-:Y:S01]  /*6540*/  ISETP.NE.U32.AND P0, PT, R42, 0x1, PT ;  /* 0x000000012a00780c */ /* 0x000fe20003f05070 */
[----:B------:R-:W-:Y:S01]  /*6550*/  IMAD.MOV.U32 R42, RZ, RZ, -0x46b2bead ;  /* 0xb94d4153ff2a7424 */ /* 0x000fe200078e00ff */
[----:B------:R-:W0:Y:S02]  /*6560*/  F2I.FTZ.NTZ R44, R44 ;  /* 0x0000002c002c7305 */ /* 0x000e240000213100 */
[----:B------:R-:W-:-:S05]  /*6570*/  FSEL R40, R40, 1, P0 ;  /* 0x3f80000028287808 */ /* 0x000fca0000000000 */
[----:B------:R-:W-:-:S04]  /*6580*/  FFMA.FTZ R55, R47, R40, RZ ;  /* 0x000000282f377223 */ /* 0x000fc800000100ff */
[----:B------:R-:W-:Y:S02]  /*6590*/  @!P0 IMAD.MOV.U32 R46, RZ, RZ, 0x37cbac00 ;  /* 0x37cbac00ff2e8424 */ /* 0x000fe400078e00ff */
[----:B------:R-:W-:Y:S02]  /*65a0*/  @!P0 IMAD.MOV.U32 R43, RZ, RZ, 0x3d2aaabb ;  /* 0x3d2aaabbff2b8424 */ /* 0x000fe400078e00ff */
[C---:B------:R-:W-:Y:S01]  /*65b0*/  @!P0 FFMA.FTZ R42, R47.reuse, R46, -0.0013887860113754868507 ;  /* 0xbab607ed2f2a8423 */ /* 0x040fe2000001002e */
[----:B------:R-:W-:Y:S02]  /*65c0*/  IMAD.MOV.U32 R46, RZ, RZ, -0x41d55558 ;  /* 0xbe2aaaa8ff2e7424 */ /* 0x000fe400078e00ff */
[----:B------:R-:W-:Y:S01]  /*65d0*/  @!P0 IMAD.MOV.U32 R46, RZ, RZ, -0x41000001 ;  /* 0xbeffffffff2e8424 */ /* 0x000fe200078e00ff */
[C---:B------:R-:W-:Y:S01]  /*65e0*/  FFMA.FTZ R43, R47.reuse, R42, R43 ;  /* 0x0000002a2f2b7223 */ /* 0x040fe2000001002b */
[----:B------:R-:W-:Y:S02]  /*65f0*/  LOP3.LUT P0, RZ, R56, 0x2, RZ, 0xc0, !PT ;  /* 0x0000000238ff7812 */ /* 0x000fe4000780c0ff */
[----:B0-----:R-:W-:Y:S01]  /*6600*/  I2FP.F32.S32 R42, R44 ;  /* 0x0000002c002a7245 */ /* 0x001fe20000201400 */
[----:B------:R-:W-:Y:S01]  /*6610*/  FFMA.FTZ R43, R47, R43, R46 ;  /* 0x0000002b2f2b7223 */ /* 0x000fe2000001002e */
[----:B------:R-:W-:-:S03]  /*6620*/  FADD.FTZ R46, |R45|, -RZ ;  /* 0x800000ff2d2e7221 */ /* 0x000fc60000010200 */
[----:B------:R-:W-:Y:S01]  /*6630*/  FFMA.FTZ R47, R42, -1.5707962512969970703, R45 ;  /* 0xbfc90fda2a2f7823 */ /* 0x000fe2000001002d */
[----:B------:R-:W-:Y:S01]  /*6640*/  FFMA.FTZ R40, R55, R43, R40 ;  /* 0x0000002b37287223 */ /* 0x000fe20000010028 */
[----:B------:R-:W-:Y:S02]  /*6650*/  FSETP.GE.AND P2, PT, R46, 105615, PT ;  /* 0x47ce47802e00780b */ /* 0x000fe40003f46000 */
[----:B------:R-:W-:Y:S02]  /*6660*/  FFMA.FTZ R47, R42, -7.5497894158615963534e-08, R47 ;  /* 0xb3a221682a2f7823 */ /* 0x000fe4000001002f */
[----:B------:R-:W-:Y:S02]  /*6670*/  @P0 FFMA.FTZ R40, R40, -1, RZ ;  /* 0xbf80000028280823 */ /* 0x000fe400000100ff */
[----:B------:R-:W-:-:S07]  /*6680*/  FFMA.FTZ R56, R42, -5.3903029534742383927e-15, R47 ;  /* 0xa7c234c52a387823 */ /* 0x000fce000001002f */
        /* <DEDUP_REMOVED lines=15> */
.L_x_56:
        /* <DEDUP_REMOVED lines=38> */
.L_x_55:
[----:B0-----:R-:W-:Y:S05]  /*69e0*/  BSYNC B0 ;  /* 0x0000000000007941 */ /* 0x001fea0003800000 */
.L_x_54:
[----:B------:R-:W-:Y:S01]  /*69f0*/  LOP3.LUT R42, R44, 0x1, RZ, 0xc0, !PT ;  /* 0x000000012c2a7812 */ /* 0x000fe200078ec0ff */
[----:B------:R-:W-:Y:S01]  /*6a00*/  FMUL R55, R50, 0.63661974668502807617 ;  /* 0x3f22f98332377820 */ /* 0x000fe20000400000 */
[----:B------:R-:W-:Y:S01]  /*6a10*/  FMUL.FTZ R46, R56, R56 ;  /* 0x00000038382e7220 */ /* 0x000fe20000410000 */
[----:B------:R-:W-:Y:S01]  /*6a20*/  IMAD.MOV.U32 R43, RZ, RZ, 0x3c0885e4 ;  /* 0x3c0885e4ff2b7424 */ /* 0x000fe200078e00ff */
[----:B------:R-:W-:Y:S01]  /*6a30*/  ISETP.NE.U32.AND P0, PT, R42, 0x1, PT ;  /* 0x000000012a00780c */ /* 0x000fe20003f05070 */
[----:B------:R-:W-:Y:S01]  /*6a40*/  IMAD.MOV.U32 R42, RZ, RZ, -0x46b2bead ;  /* 0xb94d4153ff2a7424 */ /* 0x000fe200078e00ff */
[----:B------:R-:W-:Y:S01]  /*6a50*/  BSSY B0, `(.L_x_57) ;  /* 0x0000049000007945 */ /* 0x000fe20003800000 */
[----:B------:R-:W0:Y:S01]  /*6a60*/  F2I.FTZ.NTZ R55, R55 ;  /* 0x0000003700377305 */ /* 0x000e220000213100 */
[----:B------:R-:W-:-:S09]  /*6a70*/  FSEL R47, R56, 1, P0 ;  /* 0x3f800000382f7808 */ /* 0x000fd20000000000 */
[----:B------:R-:W-:Y:S02]  /*6a80*/  @!P0 IMAD.MOV.U32 R45, RZ, RZ, 0x37cbac00 ;  /* 0x37cbac00ff2d8424 */ /* 0x000fe400078e00ff */
[----:B------:R-:W-:Y:S02]  /*6a90*/  @!P0 IMAD.MOV.U32 R43, RZ, RZ, 0x3d2aaabb ;  /* 0x3d2aaabbff2b8424 */ /* 0x000fe400078e00ff */
[C---:B------:R-:W-:Y:S01]  /*6aa0*/  @!P0 FFMA.FTZ R42, R46.reuse, R45, -0.0013887860113754868507 ;  /* 0xbab607ed2e2a8423 */ /* 0x040fe2000001002d */
[----:B------:R-:W-:Y:S02]  /*6ab0*/  IMAD.MOV.U32 R45, RZ, RZ, -0x41d55558 ;  /* 0xbe2aaaa8ff2d7424 */ /* 0x000fe400078e00ff */
[----:B------:R-:W-:Y:S01]  /*6ac0*/  @!P0 IMAD.MOV.U32 R45, RZ, RZ, -0x41000001 ;  /* 0xbeffffffff2d8424 */ /* 0x000fe200078e00ff */
[----:B------:R-:W-:Y:S01]  /*6ad0*/  FFMA.FTZ R42, R46, R42, R43 ;  /* 0x0000002a2e2a7223 */ /* 0x000fe2000001002b */
[----:B------:R-:W-:Y:S02]  /*6ae0*/  LOP3.LUT P0, RZ, R44, 0x2, RZ, 0xc0, !PT ;  /* 0x000000022cff7812 */ /* 0x000fe4000780c0ff */
[----:B0-----:R-:W-:Y:S01]  /*6af0*/  I2FP.F32.S32 R43, R55 ;  /* 0x00000037002b7245 */ /* 0x001fe20000201400 */
[----:B------:R-:W-:Y:S01]  /*6b00*/  FFMA.FTZ R42, R46, R42, R45 ;  /* 0x0000002a2e2a7223 */ /* 0x000fe2000001002d */
[----:B------:R-:W-:Y:S01]  /*6b10*/  FADD.FTZ R45, |R50|, -RZ ;  /* 0x800000ff322d7221 */ /* 0x000fe20000010200 */
[----:B------:R-:W-:-:S02]  /*6b20*/  FFMA.FTZ R46, R46, R47, RZ ;  /* 0x0000002f2e2e7223 */ /* 0x000fc400000100ff */
[----:B------:R-:W-:Y:S02]  /*6b30*/  FFMA.FTZ R44, R43, -1.5707962512969970703, R50 ;  /* 0xbfc90fda2b2c7823 */ /* 0x000fe40000010032 */
[----:B------:R-:W-:Y:S01]  /*6b40*/  FSETP.GE.AND P2, PT, R45, 105615, PT ;  /* 0x47ce47802d00780b */ /* 0x000fe20003f46000 */
[----:B------:R-:W-:Y:S01]  /*6b50*/  FFMA.FTZ R47, R46, R42, R47 ;  /* 0x0000002a2e2f7223 */ /* 0x000fe2000001002f */
[----:B------:R-:W-:-:S03]  /*6b60*/  FFMA.FTZ R44, R43, -7.5497894158615963534e-08, R44 ;  /* 0xb3a221682b2c7823 */ /* 0x000fc6000001002c */
[----:B------:R-:W-:Y:S01]  /*6b70*/  @P0 FFMA.FTZ R47, R47, -1, RZ ;  /* 0xbf8000002f2f0823 */ /* 0x000fe200000100ff */
[----:B------:R-:W-:-:S07]  /*6b80*/  FFMA.FTZ R46, R43, -5.3903029534742383927e-15, R44 ;  /* 0xa7c234c52b2e7823 */ /* 0x000fce000001002c */
        /* <DEDUP_REMOVED lines=15> */
.L_x_59:
        /* <DEDUP_REMOVED lines=33> */
[----:B------:R-:W-:-:S05]  /*6e90*/  IMAD.MOV R46, RZ, RZ, -R55 ;  /* 0x000000ffff2e7224 */ /* 0x000fca00078e0a37 */
[----:B------:R-:W-:Y:S01]  /*6ea0*/  @!P0 MOV R55, R46 ;  /* 0x0000002e00378202 */ /* 0x000fe20000000f00 */
[----:B-1----:R-:W1:-:S10]  /*6eb0*/  DMUL R44, R42, c[0x2][0x0] ;  /* 0x008000002a2c7a28 */ /* 0x002e540000000000 */
[----:B-1----:R-:W1:Y:S02]  /*6ec0*/  F2F.F32.F64 R44, R44 ;  /* 0x0000002c002c7310 */ /* 0x002e640000301000 */
[----:B-1----:R-:W-:-:S06]  /*6ed0*/  FSEL R46, -R44, R44, !P2 ;  /* 0x0000002c2c2e7208 */ /* 0x002fcc0005000100 */
.L_x_58:
[----:B0-----:R-:W-:Y:S05]  /*6ee0*/  BSYNC B0 ;  /* 0x0000000000007941 */ /* 0x001fea0003800000 */
.L_x_57:
        /* <DEDUP_REMOVED lines=15> */
[----:B------:R-:W-:Y:S01]  /*6fe0*/  LOP3.LUT P0, RZ, R55, 0x2, RZ, 0xc0, !PT ;  /* 0x0000000237ff7812 */ /* 0x000fe2000780c0ff */
[C---:B------:R-:W-:Y:S01]  /*6ff0*/  FFMA.FTZ R55, R45.reuse, R46, RZ ;  /* 0x0000002e2d377223 */ /* 0x040fe200000100ff */
        /* <DEDUP_REMOVED lines=15> */
[----:B------:R-:W-:Y:S01]  /*70f0*/  IMAD.SHL.U32 R59, R51, 0x100, RZ ;  /* 0x00000100333b7824 */ /* 0x000fe200078e00ff */
[----:B------:R-:W-:Y:S01]  /*7100*/  MOV R55, R1 ;  /* 0x0000000100377202 */ /* 0x000fe20000000f00 */
[----:B------:R-:W-:Y:S01]  /*7110*/  IMAD.MOV.U32 R60, RZ, RZ, RZ ;  /* 0x000000ffff3c7224 */ /* 0x000fe200078e00ff */
[----:B------:R-:W-:Y:S01]  /*7120*/  LOP3.LUT R42, R56, 0xe0, RZ, 0xc0, !PT ;  /* 0x000000e0382a7812 */ /* 0x000fe200078ec0ff */
[----:B------:R-:W-:Y:S01]  /*7130*/  IMAD.MOV.U32 R57, RZ, RZ, RZ ;  /* 0x000000ffff397224 */ /* 0x000fe200078e00ff */
[----:B------:R-:W-:Y:S01]  /*7140*/  LOP3.LUT R59, R59, 0x80000000, RZ, 0xfc, !PT ;  /* 0x800000003b3b7812 */ /* 0x000fe200078efcff */
[----:B------:R-:W-:Y:S01]  /*7150*/  IMAD.MOV.U32 R58, RZ, RZ, RZ ;  /* 0x000000ffff3a7224 */ /* 0x000fe200078e00ff */
[----:B------:R-:W-:-:S04]  /*7160*/  IADD3 R42, R42, -0x80, RZ ;  /* 0xffffff802a2a7810 */ /* 0x000fc80007ffe0ff */
[----:B------:R-:W-:Y:S02]  /*7170*/  SHF.R.U32.HI R50, RZ, 0x5, R42 ;  /* 0x00000005ff327819 */ /* 0x000fe4000001162a */
.L_x_62:
        /* <DEDUP_REMOVED lines=38> */
.L_x_61:
[----:B0-----:R-:W-:Y:S05]  /*73e0*/  BSYNC B0 ;  /* 0x0000000000007941 */ /* 0x001fea0003800000 */
.L_x_60:
        /* <DEDUP_REMOVED lines=13> */
[----:B------:R-:W-:Y:S01]  /*74c0*/  MOV R44, 0xbe2aaaa8 ;  /* 0xbe2aaaa8002c7802 */ /* 0x000fe20000000f00 */
[----:B------:R-:W-:Y:S01]  /*74d0*/  @!P0 IMAD.MOV.U32 R44, RZ, RZ, -0x41000001 ;  /* 0xbeffffffff2c8424 */ /* 0x000fe200078e00ff */
[----:B------:R-:W-:Y:S01]  /*74e0*/  LOP3.LUT P0, RZ, R56, 0x2, RZ, 0xc0, !PT ;  /* 0x0000000238ff7812 */ /* 0x000fe2000780c0ff */
[----:B------:R-:W-:Y:S01]  /*74f0*/  FFMA.FTZ R43, R57, R42, R43 ;  /* 0x0000002a392b7223 */ /* 0x000fe2000001002b */
[----:B0-----:R-:W-:-:S03]  /*7500*/  I2FP.F32.S32 R45, R55 ;  /* 0x00000037002d7245 */ /* 0x001fc60000201400 */
[----:B------:R-:W-:Y:S01]  /*7510*/  FFMA.FTZ R44, R57, R43, R44 ;  /* 0x0000002b392c7223 */ /* 0x000fe2000001002c */
[----:B------:R-:W-:Y:S01]  /*7520*/  FADD.FTZ R43, |R52|, -RZ ;  /* 0x800000ff342b7221 */ /* 0x000fe20000010200 */
[----:B------:R-:W-:Y:S02]  /*7530*/  FFMA.FTZ R42, R45, -1.5707962512969970703, R52 ;  /* 0xbfc90fda2d2a7823 */ /* 0x000fe40000010034 */
[----:B------:R-:W-:Y:S02]  /*7540*/  FFMA.FTZ R51, R50, R44, R51 ;  /* 0x0000002c32337223 */ /* 0x000fe40000010033 */
[----:B------:R-:W-:Y:S01]  /*7550*/  FSETP.GE.AND P2, PT, R43, 105615, PT ;  /* 0x47ce47802b00780b */ /* 0x000fe20003f46000 */
[----:B------:R-:W-:Y:S01]  /*7560*/  FFMA.FTZ R42, R45, -7.5497894158615963534e-08, R42 ;  /* 0xb3a221682d2a7823 */ /* 0x000fe2000001002a */
[----:B------:R-:W-:-:S03]  /*7570*/  @P0 FFMA.FTZ R51, R51, -1, RZ ;  /* 0xbf80000033330823 */ /* 0x000fc600000100ff */
[----:B------:R-:W-:-:S08]  /*7580*/  FFMA.FTZ R50, R45, -5.3903029534742383927e-15, R42 ;  /* 0xa7c234c52d327823 */ /* 0x000fd0000001002a */
        /* <DEDUP_REMOVED lines=15> */
.L_x_65:
        /* <DEDUP_REMOVED lines=31> */
[----:B------:R-:W1:Y:S01]  /*7870*/  I2F.F64.S64 R42, R42 ;  /* 0x0000002a002a7312 */ /* 0x000e620000301c00 */
[----:B------:R-:W-:Y:S02]  /*7880*/  ISETP.GE.AND P2, PT, R52, RZ, PT ;  /* 0x000000ff3400720c */ /* 0x000fe40003f46270 */
[----:B------:R-:W-:-:S04]  /*7890*/  IMAD.MOV R50, RZ, RZ, -R55 ;  /* 0x000000ffff327224 */ /* 0x000fc800078e0a37 */
[----:B------:R-:W-:Y:S01]  /*78a0*/  @!P0 IMAD.MOV.U32 R55, RZ, RZ, R50 ;  /* 0x000000ffff378224 */ /* 0x000fe200078e0032 */
[----:B-1----:R-:W1:-:S10]  /*78b0*/  DMUL R44, R42, c[0x2][0x0] ;  /* 0x008000002a2c7a28 */ /* 0x002e540000000000 */
[----:B-1----:R-:W1:Y:S02]  /*78c0*/  F2F.F32.F64 R44, R44 ;  /* 0x0000002c002c7310 */ /* 0x002e640000301000 */
[----:B-1----:R-:W-:-:S06]  /*78d0*/  FSEL R50, -R44, R44, !P2 ;  /* 0x0000002c2c327208 */ /* 0x002fcc0005000100 */
.L_x_64:
[----:B0-----:R-:W-:Y:S05]  /*78e0*/  BSYNC B0 ;  /* 0x0000000000007941 */ /* 0x001fea0003800000 */
.L_x_63:
        /* <DEDUP_REMOVED lines=41> */
.L_x_68:
        /* <DEDUP_REMOVED lines=38> */
.L_x_67:
[----:B0-----:R-:W-:Y:S05]  /*7de0*/  BSYNC B0 ;  /* 0x0000000000007941 */ /* 0x001fea0003800000 */
.L_x_66:
        /* <DEDUP_REMOVED lines=10> */
[----:B------:R-:W-:Y:S01]  /*7e90*/  @!P0 MOV R44, 0x37cbac00 ;  /* 0x37cbac00002c8802 */ /* 0x000fe20000000f00 */
[----:B------:R-:W-:-:S04]  /*7ea0*/  @!P0 IMAD.MOV.U32 R43, RZ, RZ, 0x3d2aaabb ;  /* 0x3d2aaabbff2b8424 */ /* 0x000fc800078e00ff */
        /* <DEDUP_REMOVED lines=8> */
[----:B------:R-:W-:Y:S02]  /*7f30*/  FADD.FTZ R43, |R54|, -RZ ;  /* 0x800000ff362b7221 */ /* 0x000fe40000010200 */
[----:B------:R-:W-:Y:S01]  /*7f40*/  FFMA.FTZ R42, R45, -7.5497894158615963534e-08, R42 ;  /* 0xb3a221682d2a7823 */ /* 0x000fe2000001002a */
[----:B------:R-:W-:-:S02]  /*7f50*/  FFMA.FTZ R53, R52, R44, R53 ;  /* 0x0000002c34357223 */ /* 0x000fc40000010035 */
        /* <DEDUP_REMOVED lines=18> */
.L_x_71:
[----:B------:R-:W-:-:S04]  /*8080*/  IADD3 R42, P0, R57, c[0x4][0x8], RZ ;  /* 0x01000200392a7a10 */ /* 0x000fc80007f1e0ff */
[----:B------:R-:W-:-:S05]  /*8090*/  IADD3.X R43, R58, c[0x4][0xc], RZ, P0, !PT ;  /* 0x010003003a2b7a10 */ /* 0x000fca00007fe4ff */
        /* <DEDUP_REMOVED lines=36> */
.L_x_70:
[----:B0-----:R-:W-:Y:S05]  /*82e0*/  BSYNC B0 ;  /* 0x0000000000007941 */ /* 0x001fea0003800000 */
.L_x_69:
[----:B------:R-:W-:Y:S01]  /*82f0*/  LOP3.LUT R42, R55, 0x1, RZ, 0xc0, !PT ;  /* 0x00000001372a7812 */ /* 0x000fe200078ec0ff */
[----:B------:R-:W-:Y:S01]  /*8300*/  FMUL R39, R39, R12 ;  /* 0x0000000c27277220 */ /* 0x000fe20000400000 */
[----:B------:R-:W-:Y:S01]  /*8310*/  FMUL R12, R10, R19 ;  /* 0x000000130a0c7220 */ /* 0x000fe20000400000 */
[----:B------:R-:W-:Y:S01]  /*8320*/  FMUL R37, R37, R18 ;  /* 0x0000001225257220 */ /* 0x000fe20000400000 */
[----:B------:R-:W-:Y:S01]  /*8330*/  ISETP.NE.U32.AND P2, PT, R42, 0x1, PT ;  /* 0x000000012a00780c */ /* 0x000fe20003f45070 */
[----:B------:R-:W-:Y:S01]  /*8340*/  FMUL.FTZ R18, R52, R52 ;  /* 0x0000003434127220 */ /* 0x000fe20000410000 */
[----:B------:R-:W-:Y:S01]  /*8350*/  FMUL R36, R36, R13 ;  /* 0x0000000d24247220 */ /* 0x000fe20000400000 */
[----:B------:R-:W-:Y:S01]  /*8360*/  IMAD.MOV.U32 R10, RZ, RZ, -0x46b2bead ;  /* 0xb94d4153ff0a7424 */ /* 0x000fe200078e00ff */
[----:B------:R-:W-:Y:S01]  /*8370*/  FMUL R48, R48, R15 ;  /* 0x0000000f30307220 */ /* 0x000fe20000400000 */
[----:B------:R-:W-:Y:S01]  /*8380*/  IMAD.MOV.U32 R13, RZ, RZ, 0x3c0885e4 ;  /* 0x3c0885e4ff0d7424 */ /* 0x000fe200078e00ff */
[----:B------:R-:W-:Y:S01]  /*8390*/  FMUL R41, R41, R14 ;  /* 0x0000000e29297220 */ /* 0x000fe20000400000 */
[----:B------:R-:W-:Y:S01]  /*83a0*/  FMUL R14, R8, R17 ;  /* 0x00000011080e7220 */ /* 0x000fe20000400000 */
[----:B------:R-:W-:Y:S01]  /*83b0*/  FMUL R15, R11, R16 ;  /* 0x000000100b0f7220 */ /* 0x000fe20000400000 */
[----:B------:R-:W-:Y:S01]  /*83c0*/  LOP3.LUT P0, RZ, R55, 0x2, RZ, 0xc0, !PT ;  /* 0x0000000237ff7812 */ /* 0x000fe2000780c0ff */
[----:B------:R-:W-:Y:S01]  /*83d0*/  IMAD.MOV.U32 R11, RZ, RZ, -0x41d55558 ;  /* 0xbe2aaaa8ff0b7424 */ /* 0x000fe200078e00ff */
[----:B------:R-:W-:Y:S01]  /*83e0*/  FSEL R8, R52, 1, P2 ;  /* 0x3f80000034087808 */ /* 0x000fe20001000000 */
[----:B------:R-:W-:Y:S01]  /*83f0*/  @P1 FFMA R15, -R49, R28, RZ ;  /* 0x0000001c310f1223 */ /* 0x000fe200000001ff */
[----:B------:R-:W-:Y:S01]  /*8400*/  @!P2 IMAD.MOV.U32 R19, RZ, RZ, 0x37cbac00 ;  /* 0x37cbac00ff13a424 */ /* 0x000fe200078e00ff */
[----:B------:R-:W-:Y:S01]  /*8410*/  @P1 FFMA R14, -R40, R29, RZ ;  /* 0x0000001d280e1223 */ /* 0x000fe200000001ff */
[----:B------:R-:W-:Y:S01]  /*8420*/  @!P2 IMAD.MOV.U32 R13, RZ, RZ, 0x3d2aaabb ;  /* 0x3d2aaabbff0da424 */ /* 0x000fe200078e00ff */
[C---:B------:R-:W-:Y:S01]  /*8430*/  FFMA.FTZ R17, R18.reuse, R8, RZ ;  /* 0x0000000812117223 */ /* 0x040fe200000100ff */
[----:B------:R-:W-:Y:S01]  /*8440*/  @!P2 FFMA.FTZ R10, R18, R19, -0.0013887860113754868507 ;  /* 0xbab607ed120aa423 */ /* 0x000fe20000010013 */
[----:B------:R-:W-:Y:S01]  /*8450*/  @!P2 IMAD.MOV.U32 R11, RZ, RZ, -0x41000001 ;  /* 0xbeffffffff0ba424 */ /* 0x000fe200078e00ff */
[----:B------:R-:W-:Y:S01]  /*8460*/  @P1 FFMA R37, -R47, R30, RZ ;  /* 0x0000001e2f251223 */ /* 0x000fe200000001ff */
[----:B------:R-:W-:Y:S01]  /*8470*/  @P1 FFMA R12, -R46, R31, RZ ;  /* 0x0000001f2e0c1223 */ /* 0x000fe200000001ff */
[----:B------:R-:W-:Y:S01]  /*8480*/  FFMA.FTZ R10, R18, R10, R13 ;  /* 0x0000000a120a7223 */ /* 0x000fe2000001000d */
[----:B------:R-:W-:Y:S01]  /*8490*/  @P1 FFMA R39, -R51, R32, RZ ;  /* 0x0000002033271223 */ /* 0x000fe200000001ff */
[----:B------:R-:W-:Y:S01]  /*84a0*/  SHF.R.S32.HI R13, RZ, 0x1f, R38 ;  /* 0x0000001fff0d7819 */ /* 0x000fe20000011426 */
[----:B------:R-:W-:Y:S01]  /*84b0*/  @P1 FFMA R36, -R50, R33, RZ ;  /* 0x0000002132241223 */ /* 0x000fe200000001ff */
[----:B------:R-:W-:Y:S01]  /*84c0*/  FFMA.FTZ R11, R18, R10, R11 ;  /* 0x0000000a120b7223 */ /* 0x000fe2000001000b */
[----:B------:R-:W-:Y:S01]  /*84d0*/  LEA R10, P2, R38, c[0x0][0x170], 0x2 ;  /* 0x00005c00260a7a11 */ /* 0x000fe200078410ff */
[----:B------:R-:W-:Y:S01]  /*84e0*/  @P1 FFMA R41, -R53, R34, RZ ;  /* 0x0000002235291223 */ /* 0x000fe200000001ff */
[----:B------:R-:W-:Y:S01]  /*84f0*/  FFMA R24, R24, R3, R15 ;  /* 0x0000000318187223 */ /* 0x000fe2000000000f */
[----:B------:R-:W-:Y:S01]  /*8500*/  FFMA.FTZ R8, R17, R11, R8 ;  /* 0x0000000b11087223 */ /* 0x000fe20000010008 */
[----:B------:R-:W-:Y:S01]  /*8510*/  LEA.HI.X R11, R38, c[0x0][0x174], R13, 0x2, P2 ;  /* 0x00005d00260b7a11 */ /* 0x000fe200010f140d */
[----:B------:R-:W-:Y:S01]  /*8520*/  FFMA R25, R25, R0, R14 ;  /* 0x0000000019197223 */ /* 0x000fe2000000000e */
[----:B------:R-:W-:Y:S01]  /*8530*/  FFMA R26, R26, R5, R37 ;  /* 0x000000051a1a7223 */ /* 0x000fe20000000025 */
[----:B------:R-:W-:Y:S01]  /*8540*/  @P0 FFMA.FTZ R8, R8, -1, RZ ;  /* 0xbf80000008080823 */ /* 0x000fe200000100ff */
[----:B------:R-:W-:Y:S01]  /*8550*/  FFMA R27, R27, R2, R12 ;  /* 0x000000021b1b7223 */ /* 0x000fe2000000000c */
[----:B------:R-:W-:Y:S01]  /*8560*/  FFMA R20, R20, R7, R39 ;  /* 0x0000000714147223 */ /* 0x000fe20000000027 */
[----:B------:R-:W-:Y:S01]  /*8570*/  FFMA R21, R21, R4, R36 ;  /* 0x0000000415157223 */ /* 0x000fe20000000024 */
[----:B------:R-:W-:Y:S01]  /*8580*/  @P1 FFMA R48, -R8, R35, RZ ;  /* 0x0000002308301223 */ /* 0x000fe200000001ff */
[----:B------:R-:W-:Y:S01]  /*8590*/  FFMA R22, R22, R9, R41 ;  /* 0x0000000916167223 */ /* 0x000fe20000000029 */
[----:B------:R-:W-:Y:S02]  /*85a0*/  STG.E.128 [R10.64], R24 ;  /* 0x000000180a007986 */ /* 0x000fe4000c101d06 */
[----:B------:R-:W-:-:S05]  /*85b0*/  FFMA R23, R23, R6, R48 ;  /* 0x0000000617177223 */ /* 0x000fca0000000030 */
[----:B------:R-:W-:Y:S01]  /*85c0*/  STG.E.128 [R10.64+0x800], R20 ;  /* 0x000800140a007986 */ /* 0x000fe2000c101d06 */
[----:B------:R-:W-:Y:S05]  /*85d0*/  EXIT ;  /* 0x000000000000794d */ /* 0x000fea0003800000 */
.L_x_72:
[----:B------:R-:W-:-:S00]  /*85e0*/  BRA `(.L_x_72) ;  /* 0xfffffff000007947 */ /* 0x000fc0000383ffff */
[----:B------:R-:W-:-:S00]  /*85f0*/  NOP ;  /* 0x0000000000007918 */ /* 0x000fc00000000000 */
        /* <DEDUP_REMOVED lines=8> */
.L_x_73:


//--------------------- .nv.global.init           --------------------------
	.section	.nv.global.init,"aw",@progbits
	.align	4
.nv.global.init:
	.type		__cudart_i2opi_f,@object
	.size		__cudart_i2opi_f,(_$_str - __cudart_i2opi_f)
__cudart_i2opi_f:
        /*0000*/ 	.byte	0x41, 0x90, 0x43, 0x3c, 0x99, 0x95, 0x62, 0xdb, 0xc0, 0xdd, 0x34, 0xf5, 0xd1, 0x57, 0x27, 0xfc
        /*0010*/ 	.byte	0x29, 0x15, 0x44, 0x4e, 0x6e, 0x83, 0xf9, 0xa2
	.type		_$_str,@object
	.size		_$_str,(.L_0 - _$_str)
_$_str:
        /*0018*/ 	.byte	0x5f, 0x5f, 0x43, 0x55, 0x44, 0x41, 0x5f, 0x46, 0x54, 0x5a, 0x00
.L_0:
